	.headerflags	@"EF_CUDA_TEXMODE_UNIFIED EF_CUDA_64BIT_ADDRESS EF_CUDA_SM86 EF_CUDA_VIRTUAL_SM(EF_CUDA_SM86)"
	.elftype	@"ET_EXEC"


//--------------------- .nv.info                  --------------------------
	.section	.nv.info,"",@"SHT_CUDA_INFO"
	.align	4


	//----- nvinfo : EIATTR_REGCOUNT
	.align		4
        /*0000*/ 	.byte	0x04, 0x2f
        /*0002*/ 	.short	(.L_1 - .L_0)
	.align		4
.L_0:
        /*0004*/ 	.word	index@(triton_mm)
        /*0008*/ 	.word	0x000000ff


	//----- nvinfo : EIATTR_MAX_STACK_SIZE
	.align		4
.L_1:
        /*000c*/ 	.byte	0x04, 0x23
        /*000e*/ 	.short	(.L_3 - .L_2)
	.align		4
.L_2:
        /*0010*/ 	.word	index@(triton_mm)
        /*0014*/ 	.word	0x00000000


	//----- nvinfo : EIATTR_MIN_STACK_SIZE
	.align		4
.L_3:
        /*0018*/ 	.byte	0x04, 0x12
        /*001a*/ 	.short	(.L_5 - .L_4)
	.align		4
.L_4:
        /*001c*/ 	.word	index@(triton_mm)
        /*0020*/ 	.word	0x000002e0


	//----- nvinfo : EIATTR_FRAME_SIZE
	.align		4
.L_5:
        /*0024*/ 	.byte	0x04, 0x11
        /*0026*/ 	.short	(.L_7 - .L_6)
	.align		4
.L_6:
        /*0028*/ 	.word	index@(triton_mm)
        /*002c*/ 	.word	0x000002e0
.L_7:


//--------------------- .nv.info.triton_mm        --------------------------
	.section	.nv.info.triton_mm,"",@"SHT_CUDA_INFO"
	.align	4


	//----- nvinfo : EIATTR_CUDA_API_VERSION
	.align		4
        /*0000*/ 	.byte	0x04, 0x37
        /*0002*/ 	.short	(.L_9 - .L_8)
.L_8:
        /*0004*/ 	.word	0x0000007b


	//----- nvinfo : EIATTR_SW2861232_WAR
	.align		4
.L_9:
        /*0008*/ 	.byte	0x01, 0x35
	.zero		2


	//----- nvinfo : EIATTR_PARAM_CBANK
	.align		4
        /*000c*/ 	.byte	0x04, 0x0a
        /*000e*/ 	.short	(.L_11 - .L_10)
	.align		4
.L_10:
        /*0010*/ 	.word	index@(.nv.constant0.triton_mm)
        /*0014*/ 	.short	0x0160
        /*0016*/ 	.short	0x001c


	//----- nvinfo : EIATTR_CBANK_PARAM_SIZE
	.align		4
.L_11:
        /*0018*/ 	.byte	0x03, 0x19
        /*001a*/ 	.short	0x001c


	//----- nvinfo : EIATTR_KPARAM_INFO
	.align		4
        /*001c*/ 	.byte	0x04, 0x17
        /*001e*/ 	.short	(.L_13 - .L_12)
.L_12:
        /*0020*/ 	.word	0x00000000
        /*0024*/ 	.short	0x0003
        /*0026*/ 	.short	0x0018
        /*0028*/ 	.byte	0x00, 0xf0, 0x11, 0x00


	//----- nvinfo : EIATTR_KPARAM_INFO
	.align		4
.L_13:
        /*002c*/ 	.byte	0x04, 0x17
        /*002e*/ 	.short	(.L_15 - .L_14)
.L_14:
        /*0030*/ 	.word	0x00000000
        /*0034*/ 	.short	0x0002
        /*0036*/ 	.short	0x0010
        /*0038*/ 	.byte	0x00, 0xf0, 0x21, 0x00


	//----- nvinfo : EIATTR_KPARAM_INFO
	.align		4
.L_15:
        /*003c*/ 	.byte	0x04, 0x17
        /*003e*/ 	.short	(.L_17 - .L_16)
.L_16:
        /*0040*/ 	.word	0x00000000
        /*0044*/ 	.short	0x0001
        /*0046*/ 	.short	0x0008
        /*0048*/ 	.byte	0x00, 0xf0, 0x21, 0x00


	//----- nvinfo : EIATTR_KPARAM_INFO
	.align		4
.L_17:
        /*004c*/ 	.byte	0x04, 0x17
        /*004e*/ 	.short	(.L_19 - .L_18)
.L_18:
        /*0050*/ 	.word	0x00000000
        /*0054*/ 	.short	0x0000
        /*0056*/ 	.short	0x0000
        /*0058*/ 	.byte	0x00, 0xf0, 0x21, 0x00


	//----- nvinfo : EIATTR_MAXREG_COUNT
	.align		4
.L_19:
        /*005c*/ 	.byte	0x03, 0x1b
        /*005e*/ 	.short	0x00ff


	//----- nvinfo : EIATTR_EXIT_INSTR_OFFSETS
	.align		4
        /*0060*/ 	.byte	0x04, 0x1c
        /*0062*/ 	.short	(.L_21 - .L_20)


	//   ....[0]....
.L_20:
        /*0064*/ 	.word	0x00000050


	//   ....[1]....
        /*0068*/ 	.word	0x00028160


	//   ....[2]....
        /*006c*/ 	.word	0x000281b0


	//----- nvinfo : EIATTR_MAX_THREADS
	.align		4
.L_21:
        /*0070*/ 	.byte	0x04, 0x05
        /*0072*/ 	.short	(.L_23 - .L_22)
.L_22:
        /*0074*/ 	.word	0x00000080
        /*0078*/ 	.word	0x00000001
        /*007c*/ 	.word	0x00000001
.L_23:


//--------------------- .nv.rel.action            --------------------------
	.section	.nv.rel.action,"",@"SHT_CUDA_RELOCINFO"
	.align	8
	.sectionentsize	8
        /*0000*/ 	.byte	0x73, 0x00, 0x00, 0x00, 0x00, 0x00, 0x00, 0x00, 0x00, 0x00, 0x00, 0x11, 0x25, 0x00, 0x05, 0x36


//--------------------- .nv.constant0.triton_mm   --------------------------
	.section	.nv.constant0.triton_mm,"a",@progbits
	.align	4
.nv.constant0.triton_mm:
	.zero		380


//--------------------- .text.triton_mm           --------------------------
	.section	.text.triton_mm,"ax",@progbits
	.sectionflags	@"SHF_BARRIERS=1"
	.sectioninfo	@"SHI_REGISTERS=255"
	.align	128
        .global         triton_mm
        .type           triton_mm,@function
        .size           triton_mm,(.L_x_3 - triton_mm)
        .other          triton_mm,@"STO_CUDA_ENTRY STV_DEFAULT"
triton_mm:
.text.triton_mm:
[----:B------:R-:W-:-:S02]  /*0000*/  MOV R1, c[0x0][0x28] ;  /* 0x00000a0000017a02 */ /* 0x000fc40000000f00 */
[----:B------:R-:W-:Y:S02]  /*0010*/  MOV R3, c[0x0][0x178] ;  /* 0x00005e0000037a02 */ /* 0x000fe40000000f00 */
[----:B------:R-:W-:-:S03]  /*0020*/  IADD3 R1, R1, -0x2e0, RZ ;  /* 0xfffffd2001017810 */ /* 0x000fc60007ffe0ff */
[----:B------:R-:W-:-:S05]  /*0030*/  IMAD R0, R3, 0x2198, RZ ;  /* 0x0000219803007824 */ /* 0x000fca00078e02ff */
[----:B------:R-:W-:-:S13]  /*0040*/  ISETP.NE.AND P0, PT, R0, RZ, PT ;  /* 0x000000ff0000720c */ /* 0x000fda0003f05270 */
[----:B------:R-:W-:Y:S05]  /*0050*/  @!P0 EXIT ;  /* 0x000000000000894d */ /* 0x000fea0003800000 */
[----:B------:R-:W1:Y:S01]  /*0060*/  S2R R13, SR_CTAID.X ;  /* 0x00000000000d7919 */ /* 0x000e620000002500 */
[----:B------:R-:W-:Y:S01]  /*0070*/  IMAD R3, R3, 0x32, RZ ;  /* 0x0000003203037824 */ /* 0x000fe200078e02ff */
[----:B------:R-:W-:Y:S01]  /*0080*/  ULDC.64 UR10, c[0x0][0x118] ;  /* 0x00004600000a7ab9 */ /* 0x000fe20000000a00 */
[----:B------:R-:W-:Y:S01]  /*0090*/  CS2R R228, SRZ ;  /* 0x0000000000e47805 */ /* 0x000fe2000001ff00 */
[----:B------:R-:W-:Y:S01]  /*00a0*/  CS2R R230, SRZ ;  /* 0x0000000000e67805 */ /* 0x000fe2000001ff00 */
[----:B------:R-:W-:Y:S01]  /*00b0*/  UMOV UR6, URZ ;  /* 0x0000003f00067c82 */ /* 0x000fe20008000000 */
[----:B------:R-:W-:Y:S01]  /*00c0*/  IADD3 R0, R3, 0x3f, RZ ;  /* 0x0000003f03007810 */ /* 0x000fe20007ffe0ff */
[----:B------:R-:W-:Y:S01]  /*00d0*/  UMOV UR7, URZ ;  /* 0x0000003f00077c82 */ /* 0x000fe20008000000 */
[----:B------:R-:W-:Y:S01]  /*00e0*/  IABS R10, R3 ;  /* 0x00000003000a7213 */ /* 0x000fe20000000000 */
[----:B------:R-:W-:Y:S01]  /*00f0*/  UMOV UR8, 0x18000 ;  /* 0x0001800000087882 */ /* 0x000fe20000000000 */
[----:B------:R-:W-:Y:S01]  /*0100*/  SHF.R.S32.HI R5, RZ, 0x1f, R0 ;  /* 0x0000001fff057819 */ /* 0x000fe20000011400 */
[----:B------:R-:W-:-:S02]  /*0110*/  UMOV UR4, URZ ;  /* 0x0000003f00047c82 */ /* 0x000fc40008000000 */
[----:B------:R-:W-:Y:S01]  /*0120*/  UPLOP3.LUT UP0, UPT, UPT, UPT, UPT, 0x80, 0x0 ;  /* 0x000000000000789c */ /* 0x000fe20003f0f070 */
[----:B------:R-:W-:Y:S01]  /*0130*/  LEA.HI R5, R5, R0, RZ, 0x6 ;  /* 0x0000000005057211 */ /* 0x000fe200078f30ff */
[----:B------:R-:W-:Y:S01]  /*0140*/  UMOV UR5, URZ ;  /* 0x0000003f00057c82 */ /* 0x000fe20008000000 */
[----:B-1----:R-:W-:Y:S02]  /*0150*/  SHF.R.S32.HI R2, RZ, 0x1f, R13 ;  /* 0x0000001fff027819 */ /* 0x002fe4000001140d */
[-C--:B------:R-:W-:Y:S02]  /*0160*/  IABS R14, R13.reuse ;  /* 0x0000000d000e7213 */ /* 0x080fe40000000000 */
[----:B------:R-:W-:-:S04]  /*0170*/  LEA.HI R2, R2, R13, RZ, 0x4 ;  /* 0x0000000d02027211 */ /* 0x000fc800078f20ff */
[----:B------:R-:W-:Y:S02]  /*0180*/  SHF.R.S32.HI R4, RZ, 0x4, R2 ;  /* 0x00000004ff047819 */ /* 0x000fe40000011402 */
[----:B------:R-:W-:Y:S02]  /*0190*/  LOP3.LUT R2, R2, 0xfffffff0, RZ, 0xc0, !PT ;  /* 0xfffffff002027812 */ /* 0x000fe400078ec0ff */
[----:B------:R-:W-:Y:S02]  /*01a0*/  SHF.L.U32 R8, R4, 0x3, RZ ;  /* 0x0000000304087819 */ /* 0x000fe400000006ff */
[----:B------:R-:W-:Y:S02]  /*01b0*/  IADD3 R7, -R2, R13, RZ ;  /* 0x0000000d02077210 */ /* 0x000fe40007ffe1ff */
[----:B------:R-:W-:-:S04]  /*01c0*/  LEA.HI.SX32 R5, R5, -R8, 0x1a ;  /* 0x8000000805057211 */ /* 0x000fc800078fd2ff */
[----:B------:R-:W-:-:S04]  /*01d0*/  IMNMX R6, R5, 0x8, PT ;  /* 0x0000000805067817 */ /* 0x000fc80003800200 */
[-C--:B------:R-:W-:Y:S02]  /*01e0*/  IABS R12, R6.reuse ;  /* 0x00000006000c7213 */ /* 0x080fe40000000000 */
[----:B------:R-:W-:Y:S02]  /*01f0*/  IABS R2, R6 ;  /* 0x0000000600027213 */ /* 0x000fe40000000000 */
[----:B------:R-:W1:Y:S02]  /*0200*/  I2F.RP R0, R12 ;  /* 0x0000000c00007306 */ /* 0x000e640000209400 */
[----:B------:R-:W-:-:S06]  /*0210*/  IADD3 R11, RZ, -R2, RZ ;  /* 0x80000002ff0b7210 */ /* 0x000fcc0007ffe0ff */
[----:B-1----:R-:W1:Y:S02]  /*0220*/  MUFU.RCP R0, R0 ;  /* 0x0000000000007308 */ /* 0x002e640000001000 */
[----:B-1----:R-:W-:Y:S02]  /*0230*/  IADD3 R4, R0, 0xffffffe, RZ ;  /* 0x0ffffffe00047810 */ /* 0x002fe40007ffe0ff */
[----:B------:R-:W-:-:S04]  /*0240*/  IABS R0, R7 ;  /* 0x0000000700007213 */ /* 0x000fc80000000000 */
[----:B------:R1:W2:Y:S01]  /*0250*/  F2I.FTZ.U32.TRUNC.NTZ R5, R4 ;  /* 0x0000000400057305 */ /* 0x0002a2000021f000 */
[----:B------:R-:W-:-:S04]  /*0260*/  LOP3.LUT R7, R7, R6, RZ, 0x3c, !PT ;  /* 0x0000000607077212 */ /* 0x000fc800078e3cff */
[----:B------:R-:W-:Y:S02]  /*0270*/  ISETP.GE.AND P3, PT, R7, RZ, PT ;  /* 0x000000ff0700720c */ /* 0x000fe40003f66270 */
[----:B-1----:R-:W-:Y:S02]  /*0280*/  MOV R4, RZ ;  /* 0x000000ff00047202 */ /* 0x002fe40000000f00 */
[----:B--2---:R-:W-:-:S05]  /*0290*/  IADD3 R9, RZ, -R5, RZ ;  /* 0x80000005ff097210 */ /* 0x004fca0007ffe0ff */
[----:B------:R-:W-:-:S04]  /*02a0*/  IMAD R9, R9, R12, RZ ;  /* 0x0000000c09097224 */ /* 0x000fc800078e02ff */
[----:B------:R-:W-:Y:S01]  /*02b0*/  IMAD.HI.U32 R5, R5, R9, R4 ;  /* 0x0000000905057227 */ /* 0x000fe200078e0004 */
[----:B------:R-:W-:-:S04]  /*02c0*/  MOV R4, R10 ;  /* 0x0000000a00047202 */ /* 0x000fc80000000f00 */
[----:B------:R-:W1:Y:S01]  /*02d0*/  I2F.RP R10, R4 ;  /* 0x00000004000a7306 */ /* 0x000e620000209400 */
[----:B------:R-:W-:-:S04]  /*02e0*/  IMAD.HI.U32 R2, R5, R0, RZ ;  /* 0x0000000005027227 */ /* 0x000fc800078e00ff */
[----:B------:R-:W-:Y:S01]  /*02f0*/  IMAD R9, R2, R11, R0 ;  /* 0x0000000b02097224 */ /* 0x000fe200078e0200 */
[----:B------:R-:W-:-:S04]  /*0300*/  MOV R0, R14 ;  /* 0x0000000e00007202 */ /* 0x000fc80000000f00 */
[----:B------:R-:W-:Y:S01]  /*0310*/  ISETP.GT.U32.AND P2, PT, R12, R9, PT ;  /* 0x000000090c00720c */ /* 0x000fe20003f44070 */
[----:B------:R-:W-:-:S04]  /*0320*/  IMAD.HI.U32 R5, R5, R0, RZ ;  /* 0x0000000005057227 */ /* 0x000fc800078e00ff */
[----:B------:R-:W-:Y:S01]  /*0330*/  IMAD R5, R5, R11, R0 ;  /* 0x0000000b05057224 */ /* 0x000fe200078e0200 */
[----:B-1----:R-:W1:Y:S01]  /*0340*/  MUFU.RCP R10, R10 ;  /* 0x0000000a000a7308 */ /* 0x002e620000001000 */
[----:B------:R-:W2:Y:S03]  /*0350*/  S2R R0, SR_TID.X ;  /* 0x0000000000007919 */ /* 0x000ea60000002100 */
[----:B------:R-:W-:-:S03]  /*0360*/  ISETP.GT.U32.AND P1, PT, R12, R5, PT ;  /* 0x000000050c00720c */ /* 0x000fc60003f24070 */
[-C--:B------:R-:W-:Y:S02]  /*0370*/  @!P2 IADD3 R9, R9, -R12.reuse, RZ ;  /* 0x8000000c0909a210 */ /* 0x080fe40007ffe0ff */
[----:B------:R-:W-:Y:S02]  /*0380*/  @!P2 IADD3 R2, R2, 0x1, RZ ;  /* 0x000000010202a810 */ /* 0x000fe40007ffe0ff */
[-C--:B------:R-:W-:Y:S02]  /*0390*/  ISETP.GE.U32.AND P0, PT, R9, R12.reuse, PT ;  /* 0x0000000c0900720c */ /* 0x080fe40003f06070 */
[----:B------:R-:W-:Y:S02]  /*03a0*/  ISETP.GE.AND P2, PT, R13, RZ, PT ;  /* 0x000000ff0d00720c */ /* 0x000fe40003f46270 */
[----:B-1----:R-:W-:Y:S02]  /*03b0*/  IADD3 R11, R10, 0xffffffe, RZ ;  /* 0x0ffffffe0a0b7810 */ /* 0x002fe40007ffe0ff */
[----:B------:R-:W-:-:S02]  /*03c0*/  @!P1 IADD3 R5, R5, -R12, RZ ;  /* 0x8000000c05059210 */ /* 0x000fc40007ffe0ff */
[----:B------:R-:W1:Y:S02]  /*03d0*/  F2I.FTZ.U32.TRUNC.NTZ R7, R11 ;  /* 0x0000000b00077305 */ /* 0x000e64000021f000 */
[----:B------:R-:W-:-:S03]  /*03e0*/  ISETP.GT.U32.AND P1, PT, R12, R5, PT ;  /* 0x000000050c00720c */ /* 0x000fc60003f24070 */
[----:B------:R-:W-:Y:S02]  /*03f0*/  @P0 IADD3 R2, R2, 0x1, RZ ;  /* 0x0000000102020810 */ /* 0x000fe40007ffe0ff */
[----:B------:R-:W-:Y:S02]  /*0400*/  ISETP.NE.AND P0, PT, R6, RZ, PT ;  /* 0x000000ff0600720c */ /* 0x000fe40003f05270 */
[----:B------:R-:W-:Y:S02]  /*0410*/  LOP3.LUT R6, RZ, R6, RZ, 0x33, !PT ;  /* 0x00000006ff067212 */ /* 0x000fe400078e33ff */
[----:B------:R-:W-:Y:S02]  /*0420*/  @!P3 IADD3 R2, -R2, RZ, RZ ;  /* 0x000000ff0202b210 */ /* 0x000fe40007ffe1ff */
[----:B--2---:R-:W-:Y:S02]  /*0430*/  SHF.R.U32.HI R10, RZ, 0x5, R0 ;  /* 0x00000005ff0a7819 */ /* 0x004fe40000011600 */
[----:B------:R-:W-:-:S02]  /*0440*/  SEL R9, R6, R2, !P0 ;  /* 0x0000000206097207 */ /* 0x000fc40004000000 */
[----:B------:R-:W-:Y:S02]  /*0450*/  @!P1 IADD3 R5, R5, -R12, RZ ;  /* 0x8000000c05059210 */ /* 0x000fe40007ffe0ff */
[----:B------:R-:W-:Y:S02]  /*0460*/  SGXT.U32 R2, R10, 0x2 ;  /* 0x000000020a02781a */ /* 0x000fe40000000000 */
[----:B------:R-:W-:Y:S02]  /*0470*/  SHF.L.U32 R31, R9, 0x7, RZ ;  /* 0x00000007091f7819 */ /* 0x000fe400000006ff */
[----:B------:R-:W-:Y:S02]  /*0480*/  @!P2 IADD3 R5, -R5, RZ, RZ ;  /* 0x000000ff0505a210 */ /* 0x000fe40007ffe1ff */
[----:B-1----:R-:W-:Y:S01]  /*0490*/  IADD3 R11, RZ, -R7, RZ ;  /* 0x80000007ff0b7210 */ /* 0x002fe20007ffe0ff */
[----:B------:R1:W-:Y:S01]  /*04a0*/  STL [R1+0x238], R31 ;  /* 0x0002381f01007387 */ /* 0x0003e20000100800 */
[----:B------:R-:W-:-:S02]  /*04b0*/  LOP3.LUT R37, R31, R2, RZ, 0xfc, !PT ;  /* 0x000000021f257212 */ /* 0x000fc400078efcff */
[--C-:B------:R-:W-:Y:S01]  /*04c0*/  LOP3.LUT R46, R31, 0x4, R2.reuse, 0xfe, !PT ;  /* 0x000000041f2e7812 */ /* 0x100fe200078efe02 */
[----:B------:R-:W-:Y:S01]  /*04d0*/  IMAD R11, R11, R4, RZ ;  /* 0x000000040b0b7224 */ /* 0x000fe200078e02ff */
[----:B------:R-:W-:Y:S01]  /*04e0*/  SEL R5, R6, R5, !P0 ;  /* 0x0000000506057207 */ /* 0x000fe20004000000 */
[----:B------:R-:W-:Y:S01]  /*04f0*/  IMAD.HI R9, R37, 0x2fa0be83, RZ ;  /* 0x2fa0be8325097827 */ /* 0x000fe200078e02ff */
[----:B------:R-:W-:Y:S02]  /*0500*/  MOV R6, RZ ;  /* 0x000000ff00067202 */ /* 0x000fe40000000f00 */
[C-C-:B------:R-:W-:Y:S01]  /*0510*/  LOP3.LUT R41, R31.reuse, 0x8, R2.reuse, 0xfe, !PT ;  /* 0x000000081f297812 */ /* 0x140fe200078efe02 */
[----:B------:R-:W-:Y:S01]  /*0520*/  IMAD.HI R10, R46, 0x2fa0be83, RZ ;  /* 0x2fa0be832e0a7827 */ /* 0x000fe200078e02ff */
[----:B------:R-:W-:Y:S02]  /*0530*/  LOP3.LUT R45, R31, 0x10, R2, 0xfe, !PT ;  /* 0x000000101f2d7812 */ /* 0x000fe400078efe02 */
[----:B------:R-:W-:Y:S01]  /*0540*/  IADD3 R49, R8, R5, RZ ;  /* 0x0000000508317210 */ /* 0x000fe20007ffe0ff */
[----:B------:R-:W-:Y:S01]  /*0550*/  IMAD.HI.U32 R6, R7, R11, R6 ;  /* 0x0000000b07067227 */ /* 0x000fe200078e0006 */
[----:B------:R-:W-:-:S02]  /*0560*/  SHF.R.U32.HI R8, RZ, 0x1f, R9 ;  /* 0x0000001fff087819 */ /* 0x000fc40000011609 */
[----:B------:R-:W-:Y:S01]  /*0570*/  SHF.R.U32.HI R5, RZ, 0x1f, R10 ;  /* 0x0000001fff057819 */ /* 0x000fe2000001160a */
[----:B------:R-:W-:Y:S01]  /*0580*/  IMAD.HI R7, R41, 0x2fa0be83, RZ ;  /* 0x2fa0be8329077827 */ /* 0x000fe200078e02ff */
[C-C-:B------:R-:W-:Y:S02]  /*0590*/  LOP3.LUT R43, R31.reuse, 0xc, R2.reuse, 0xfe, !PT ;  /* 0x0000000c1f2b7812 */ /* 0x140fe400078efe02 */
[--C-:B------:R-:W-:Y:S01]  /*05a0*/  LOP3.LUT R47, R31, 0x14, R2.reuse, 0xfe, !PT ;  /* 0x000000141f2f7812 */ /* 0x100fe200078efe02 */
[----:B------:R-:W-:Y:S01]  /*05b0*/  IMAD.HI R11, R45, 0x2fa0be83, RZ ;  /* 0x2fa0be832d0b7827 */ /* 0x000fe200078e02ff */
[----:B------:R-:W-:Y:S02]  /*05c0*/  LOP3.LUT R51, R31, 0x18, R2, 0xfe, !PT ;  /* 0x000000181f337812 */ /* 0x000fe400078efe02 */
[----:B------:R-:W-:Y:S01]  /*05d0*/  LEA.HI.SX32 R8, R9, R8, 0x1b ;  /* 0x0000000809087211 */ /* 0x000fe200078fdaff */
[----:B------:R-:W-:Y:S01]  /*05e0*/  IMAD.HI R9, R43, 0x2fa0be83, RZ ;  /* 0x2fa0be832b097827 */ /* 0x000fe200078e02ff */
[----:B------:R-:W-:-:S02]  /*05f0*/  LEA.HI.SX32 R5, R10, R5, 0x1b ;  /* 0x000000050a057211 */ /* 0x000fc400078fdaff */
[----:B------:R-:W-:Y:S01]  /*0600*/  SHF.R.U32.HI R10, RZ, 0x1f, R7 ;  /* 0x0000001fff0a7819 */ /* 0x000fe20000011607 */
[----:B------:R-:W-:Y:S01]  /*0610*/  IMAD.HI R13, R47, 0x2fa0be83, RZ ;  /* 0x2fa0be832f0d7827 */ /* 0x000fe200078e02ff */
[----:B------:R-:W-:Y:S02]  /*0620*/  SHF.R.U32.HI R14, RZ, 0x1f, R11 ;  /* 0x0000001fff0e7819 */ /* 0x000fe4000001160b */
        /* <DEDUP_REMOVED lines=9> */
[----:B------:R-:W-:Y:S01]  /*06c0*/  SHF.R.U32.HI R18, RZ, 0x1f, R15 ;  /* 0x0000001fff127819 */ /* 0x000fe2000001160f */
[----:B------:R-:W-:Y:S01]  /*06d0*/  IMAD R41, R10, -0xac, R41 ;  /* 0xffffff540a297824 */ /* 0x000fe200078e0229 */
[C-C-:B------:R-:W-:Y:S02]  /*06e0*/  LOP3.LUT R55, R31.reuse, 0x20, R2.reuse, 0xfe, !PT ;  /* 0x000000201f377812 */ /* 0x140fe400078efe02 */
[C-C-:B------:R-:W-:Y:S02]  /*06f0*/  LOP3.LUT R59, R31.reuse, 0x28, R2.reuse, 0xfe, !PT ;  /* 0x000000281f3b7812 */ /* 0x140fe400078efe02 */
[----:B------:R-:W-:-:S02]  /*0700*/  LOP3.LUT R61, R31, 0x2c, R2, 0xfe, !PT ;  /* 0x0000002c1f3d7812 */ /* 0x000fc400078efe02 */
[----:B------:R-:W-:Y:S01]  /*0710*/  LEA.HI.SX32 R12, R9, R12, 0x1b ;  /* 0x0000000c090c7211 */ /* 0x000fe200078fdaff */
[----:B------:R-:W-:Y:S01]  /*0720*/  IMAD.HI R9, R55, 0x2fa0be83, RZ ;  /* 0x2fa0be8337097827 */ /* 0x000fe200078e02ff */
[----:B------:R-:W-:Y:S02]  /*0730*/  LEA.HI.SX32 R16, R13, R16, 0x1b ;  /* 0x000000100d107211 */ /* 0x000fe400078fdaff */
[----:B------:R-:W-:Y:S01]  /*0740*/  LEA.HI.SX32 R18, R15, R18, 0x1b ;  /* 0x000000120f127211 */ /* 0x000fe200078fdaff */
[----:B------:R-:W-:Y:S01]  /*0750*/  IMAD.HI R13, R59, 0x2fa0be83, RZ ;  /* 0x2fa0be833b0d7827 */ /* 0x000fe200078e02ff */
[----:B------:R-:W-:Y:S02]  /*0760*/  SHF.R.U32.HI R20, RZ, 0x1f, R7 ;  /* 0x0000001fff147819 */ /* 0x000fe40000011607 */
[----:B------:R-:W-:Y:S01]  /*0770*/  SHF.R.U32.HI R24, RZ, 0x1f, R11 ;  /* 0x0000001fff187819 */ /* 0x000fe2000001160b */
[----:B------:R-:W-:Y:S01]  /*0780*/  IMAD.HI R15, R61, 0x2fa0be83, RZ ;  /* 0x2fa0be833d0f7827 */ /* 0x000fe200078e02ff */
[----:B------:R-:W-:-:S02]  /*0790*/  LOP3.LUT R56, R31, 0x30, R2, 0xfe, !PT ;  /* 0x000000301f387812 */ /* 0x000fc400078efe02 */
[----:B------:R-:W-:Y:S02]  /*07a0*/  LOP3.LUT R63, R31, 0x38, R2, 0xfe, !PT ;  /* 0x000000381f3f7812 */ /* 0x000fe400078efe02 */
[----:B------:R-:W-:Y:S01]  /*07b0*/  LEA.HI.SX32 R20, R7, R20, 0x1b ;  /* 0x0000001407147211 */ /* 0x000fe200078fdaff */
[----:B------:R-:W-:Y:S01]  /*07c0*/  IMAD.HI R7, R56, 0x2fa0be83, RZ ;  /* 0x2fa0be8338077827 */ /* 0x000fe200078e02ff */
[----:B------:R-:W-:Y:S02]  /*07d0*/  LEA.HI.SX32 R24, R11, R24, 0x1b ;  /* 0x000000180b187211 */ /* 0x000fe400078fdaff */
[----:B------:R-:W-:Y:S01]  /*07e0*/  SHF.R.U32.HI R22, RZ, 0x1f, R9 ;  /* 0x0000001fff167819 */ /* 0x000fe20000011609 */
[----:B------:R-:W-:Y:S01]  /*07f0*/  IMAD.HI R11, R63, 0x2fa0be83, RZ ;  /* 0x2fa0be833f0b7827 */ /* 0x000fe200078e02ff */
[----:B------:R-:W-:Y:S02]  /*0800*/  SHF.R.U32.HI R26, RZ, 0x1f, R13 ;  /* 0x0000001fff1a7819 */ /* 0x000fe4000001160d */
[----:B------:R-:W-:-:S02]  /*0810*/  SHF.R.U32.HI R28, RZ, 0x1f, R15 ;  /* 0x0000001fff1c7819 */ /* 0x000fc4000001160f */
[C-C-:B------:R-:W-:Y:S02]  /*0820*/  LOP3.LUT R58, R31.reuse, 0x34, R2.reuse, 0xfe, !PT ;  /* 0x000000341f3a7812 */ /* 0x140fe400078efe02 */
[C-C-:B------:R-:W-:Y:S02]  /*0830*/  LOP3.LUT R60, R31.reuse, 0x3c, R2.reuse, 0xfe, !PT ;  /* 0x0000003c1f3c7812 */ /* 0x140fe400078efe02 */
[----:B------:R-:W-:Y:S02]  /*0840*/  LOP3.LUT R65, R31, 0x40, R2, 0xfe, !PT ;  /* 0x000000401f417812 */ /* 0x000fe400078efe02 */
[----:B------:R-:W-:Y:S01]  /*0850*/  LEA.HI.SX32 R22, R9, R22, 0x1b ;  /* 0x0000001609167211 */ /* 0x000fe200078fdaff */
[----:B------:R-:W-:Y:S01]  /*0860*/  IMAD.HI R9, R58, 0x2fa0be83, RZ ;  /* 0x2fa0be833a097827 */ /* 0x000fe200078e02ff */
[----:B------:R-:W-:Y:S02]  /*0870*/  LEA.HI.SX32 R26, R13, R26, 0x1b ;  /* 0x0000001a0d1a7211 */ /* 0x000fe400078fdaff */
[----:B------:R-:W-:Y:S01]  /*0880*/  LEA.HI.SX32 R28, R15, R28, 0x1b ;  /* 0x0000001c0f1c7211 */ /* 0x000fe200078fdaff */
[----:B------:R-:W-:Y:S01]  /*0890*/  IMAD.HI R13, R60, 0x2fa0be83, RZ ;  /* 0x2fa0be833c0d7827 */ /* 0x000fe200078e02ff */
[----:B------:R-:W-:-:S02]  /*08a0*/  SHF.R.U32.HI R30, RZ, 0x1f, R7 ;  /* 0x0000001fff1e7819 */ /* 0x000fc40000011607 */
[----:B------:R-:W-:Y:S01]  /*08b0*/  SHF.R.U32.HI R34, RZ, 0x1f, R11 ;  /* 0x0000001fff227819 */ /* 0x000fe2000001160b */
[----:B------:R-:W-:Y:S01]  /*08c0*/  IMAD.HI R15, R65, 0x2fa0be83, RZ ;  /* 0x2fa0be83410f7827 */ /* 0x000fe200078e02ff */
[C-C-:B------:R-:W-:Y:S02]  /*08d0*/  LOP3.LUT R62, R31.reuse, 0x44, R2.reuse, 0xfe, !PT ;  /* 0x000000441f3e7812 */ /* 0x140fe400078efe02 */
[----:B------:R-:W-:Y:S02]  /*08e0*/  LOP3.LUT R64, R31, 0x48, R2, 0xfe, !PT ;  /* 0x000000481f407812 */ /* 0x000fe400078efe02 */
[----:B------:R-:W-:Y:S01]  /*08f0*/  LEA.HI.SX32 R21, R7, R30, 0x1b ;  /* 0x0000001e07157211 */ /* 0x000fe200078fdaff */
[----:B------:R-:W-:Y:S01]  /*0900*/  IMAD.HI R7, R62, 0x2fa0be83, RZ ;  /* 0x2fa0be833e077827 */ /* 0x000fe200078e02ff */
[----:B------:R-:W-:Y:S02]  /*0910*/  LEA.HI.SX32 R34, R11, R34, 0x1b ;  /* 0x000000220b227211 */ /* 0x000fe400078fdaff */
[----:B------:R-:W-:Y:S01]  /*0920*/  SHF.R.U32.HI R32, RZ, 0x1f, R9 ;  /* 0x0000001fff207819 */ /* 0x000fe20000011609 */
[----:B------:R-:W-:Y:S01]  /*0930*/  IMAD.HI R11, R64, 0x2fa0be83, RZ ;  /* 0x2fa0be83400b7827 */ /* 0x000fe200078e02ff */
[----:B------:R-:W-:-:S02]  /*0940*/  SHF.R.U32.HI R36, RZ, 0x1f, R13 ;  /* 0x0000001fff247819 */ /* 0x000fc4000001160d */
[----:B------:R-:W-:Y:S01]  /*0950*/  SHF.R.U32.HI R30, RZ, 0x1f, R15 ;  /* 0x0000001fff1e7819 */ /* 0x000fe2000001160f */
[----:B------:R-:W-:Y:S01]  /*0960*/  IMAD R21, R21, -0xac, R56 ;  /* 0xffffff5415157824 */ /* 0x000fe200078e0238 */
[C-C-:B------:R-:W-:Y:S02]  /*0970*/  LOP3.LUT R67, R31.reuse, 0x4c, R2.reuse, 0xfe, !PT ;  /* 0x0000004c1f437812 */ /* 0x140fe400078efe02 */
[C-C-:B------:R-:W-:Y:S02]  /*0980*/  LOP3.LUT R69, R31.reuse, 0x50, R2.reuse, 0xfe, !PT ;  /* 0x000000501f457812 */ /* 0x140fe400078efe02 */
[----:B------:R-:W-:Y:S02]  /*0990*/  LOP3.LUT R66, R31, 0x54, R2, 0xfe, !PT ;  /* 0x000000541f427812 */ /* 0x000fe400078efe02 */
[----:B------:R-:W-:Y:S02]  /*09a0*/  LEA.HI.SX32 R9, R9, R32, 0x1b ;  /* 0x0000002009097211 */ /* 0x000fe400078fdaff */
[----:B------:R-:W-:Y:S01]  /*09b0*/  LEA.HI.SX32 R23, R13, R36, 0x1b ;  /* 0x000000240d177211 */ /* 0x000fe200078fdaff */
[----:B------:R-:W-:Y:S01]  /*09c0*/  IMAD.HI R13, R67, 0x2fa0be83, RZ ;  /* 0x2fa0be83430d7827 */ /* 0x000fe200078e02ff */
[----:B------:R-:W-:-:S02]  /*09d0*/  LEA.HI.SX32 R30, R15, R30, 0x1b ;  /* 0x0000001e0f1e7211 */ /* 0x000fc400078fdaff */
[----:B------:R-:W-:Y:S01]  /*09e0*/  SHF.R.U32.HI R32, RZ, 0x1f, R7 ;  /* 0x0000001fff207819 */ /* 0x000fe20000011607 */
[----:B------:R-:W-:Y:S01]  /*09f0*/  IMAD.HI R15, R69, 0x2fa0be83, RZ ;  /* 0x2fa0be83450f7827 */ /* 0x000fe200078e02ff */
[----:B------:R-:W-:Y:S02]  /*0a00*/  SHF.R.U32.HI R36, RZ, 0x1f, R11 ;  /* 0x0000001fff247819 */ /* 0x000fe4000001160b */
[C-C-:B------:R-:W-:Y:S01]  /*0a10*/  LOP3.LUT R68, R31.reuse, 0x58, R2.reuse, 0xfe, !PT ;  /* 0x000000581f447812 */ /* 0x140fe200078efe02 */
[----:B------:R-:W-:Y:S01]  /*0a20*/  IMAD.HI R17, R66, 0x2fa0be83, RZ ;  /* 0x2fa0be8342117827 */ /* 0x000fe200078e02ff */
[C-C-:B------:R-:W-:Y:S02]  /*0a30*/  LOP3.LUT R70, R31.reuse, 0x5c, R2.reuse, 0xfe, !PT ;  /* 0x0000005c1f467812 */ /* 0x140fe400078efe02 */
[----:B------:R-:W-:Y:S01]  /*0a40*/  LOP3.LUT R76, R31, 0x68, R2, 0xfe, !PT ;  /* 0x000000681f4c7812 */ /* 0x000fe200078efe02 */
[----:B------:R-:W-:Y:S01]  /*0a50*/  IMAD R23, R23, -0xac, R60 ;  /* 0xffffff5417177824 */ /* 0x000fe200078e023c */
[----:B------:R-:W-:Y:S01]  /*0a60*/  LEA.HI.SX32 R35, R7, R32, 0x1b ;  /* 0x0000002007237211 */ /* 0x000fe200078fdaff */
[----:B------:R-:W-:Y:S01]  /*0a70*/  IMAD.HI R7, R68, 0x2fa0be83, RZ ;  /* 0x2fa0be8344077827 */ /* 0x000fe200078e02ff */
[----:B------:R-:W-:-:S02]  /*0a80*/  LEA.HI.SX32 R25, R11, R36, 0x1b ;  /* 0x000000240b197211 */ /* 0x000fc400078fdaff */
[----:B------:R-:W-:Y:S01]  /*0a90*/  SHF.R.U32.HI R38, RZ, 0x1f, R13 ;  /* 0x0000001fff267819 */ /* 0x000fe2000001160d */
[----:B------:R-:W-:Y:S01]  /*0aa0*/  IMAD.HI R11, R70, 0x2fa0be83, RZ ;  /* 0x2fa0be83460b7827 */ /* 0x000fe200078e02ff */
[----:B------:R-:W-:Y:S02]  /*0ab0*/  SHF.R.U32.HI R32, RZ, 0x1f, R15 ;  /* 0x0000001fff207819 */ /* 0x000fe4000001160f */
[----:B------:R-:W-:Y:S01]  /*0ac0*/  SHF.R.U32.HI R40, RZ, 0x1f, R17 ;  /* 0x0000001fff287819 */ /* 0x000fe20000011611 */
[----:B------:R-:W-:Y:S01]  /*0ad0*/  IMAD.HI R19, R76, 0x2fa0be83, RZ ;  /* 0x2fa0be834c137827 */ /* 0x000fe200078e02ff */
[C-C-:B------:R-:W-:Y:S02]  /*0ae0*/  LOP3.LUT R72, R31.reuse, 0x60, R2.reuse, 0xfe, !PT ;  /* 0x000000601f487812 */ /* 0x140fe400078efe02 */
[----:B------:R-:W-:Y:S01]  /*0af0*/  LOP3.LUT R81, R31, 0x78, R2, 0xfe, !PT ;  /* 0x000000781f517812 */ /* 0x000fe200078efe02 */
[----:B------:R-:W-:Y:S01]  /*0b00*/  IMAD R35, R35, -0xac, R62 ;  /* 0xffffff5423237824 */ /* 0x000fe200078e023e */
[----:B------:R-:W-:Y:S01]  /*0b10*/  LEA.HI.SX32 R38, R13, R38, 0x1b ;  /* 0x000000260d267211 */ /* 0x000fe200078fdaff */
[----:B------:R-:W-:Y:S01]  /*0b20*/  IMAD.HI R13, R72, 0x2fa0be83, RZ ;  /* 0x2fa0be83480d7827 */ /* 0x000fe200078e02ff */
[----:B------:R-:W-:-:S02]  /*0b30*/  LEA.HI.SX32 R36, R15, R32, 0x1b ;  /* 0x000000200f247211 */ /* 0x000fc400078fdaff */
[----:B------:R-:W-:Y:S01]  /*0b40*/  LEA.HI.SX32 R17, R17, R40, 0x1b ;  /* 0x0000002811117211 */ /* 0x000fe200078fdaff */
[----:B------:R-:W-:Y:S01]  /*0b50*/  IMAD R25, R25, -0xac, R64 ;  /* 0xffffff5419197824 */ /* 0x000fe200078e0240 */
[C-C-:B------:R-:W-:Y:S01]  /*0b60*/  LOP3.LUT R74, R31.reuse, 0x64, R2.reuse, 0xfe, !PT ;  /* 0x000000641f4a7812 */ /* 0x140fe200078efe02 */
[----:B------:R-:W-:Y:S01]  /*0b70*/  IMAD R36, R36, -0xac, R69 ;  /* 0xffffff5424247824 */ /* 0x000fe200078e0245 */
[C-C-:B------:R-:W-:Y:S02]  /*0b80*/  LOP3.LUT R78, R31.reuse, 0x6c, R2.reuse, 0xfe, !PT ;  /* 0x0000006c1f4e7812 */ /* 0x140fe400078efe02 */
[C-C-:B------:R-:W-:Y:S01]  /*0b90*/  LOP3.LUT R79, R31.reuse, 0x70, R2.reuse, 0xfe, !PT ;  /* 0x000000701f4f7812 */ /* 0x140fe200078efe02 */
[----:B------:R-:W-:Y:S01]  /*0ba0*/  IMAD.HI R15, R74, 0x2fa0be83, RZ ;  /* 0x2fa0be834a0f7827 */ /* 0x000fe200078e02ff */
[C-C-:B------:R-:W-:Y:S02]  /*0bb0*/  LOP3.LUT R71, R31.reuse, 0x74, R2.reuse, 0xfe, !PT ;  /* 0x000000741f477812 */ /* 0x140fe400078efe02 */
[----:B------:R-:W-:Y:S01]  /*0bc0*/  LOP3.LUT R73, R31, 0x7c, R2, 0xfe, !PT ;  /* 0x0000007c1f497812 */ /* 0x000fe200078efe02 */
[----:B-1----:R-:W-:Y:S01]  /*0bd0*/  IMAD.HI R31, R81, 0x2fa0be83, RZ ;  /* 0x2fa0be83511f7827 */ /* 0x002fe200078e02ff */
[----:B------:R-:W-:-:S02]  /*0be0*/  SHF.R.U32.HI R32, RZ, 0x1f, R7 ;  /* 0x0000001fff207819 */ /* 0x000fc40000011607 */
[----:B------:R-:W-:Y:S01]  /*0bf0*/  SHF.R.U32.HI R40, RZ, 0x1f, R11 ;  /* 0x0000001fff287819 */ /* 0x000fe2000001160b */
[----:B------:R-:W-:Y:S01]  /*0c00*/  IMAD.HI R33, R73, 0x2fa0be83, RZ ;  /* 0x2fa0be8349217827 */ /* 0x000fe200078e02ff */
[----:B------:R-:W-:Y:S02]  /*0c10*/  SHF.R.U32.HI R42, RZ, 0x1f, R19 ;  /* 0x0000001fff2a7819 */ /* 0x000fe40000011613 */
[----:B------:R-:W-:Y:S02]  /*0c20*/  LEA.HI.SX32 R7, R7, R32, 0x1b ;  /* 0x0000002007077211 */ /* 0x000fe400078fdaff */
[----:B------:R-:W-:Y:S01]  /*0c30*/  LEA.HI.SX32 R39, R11, R40, 0x1b ;  /* 0x000000280b277211 */ /* 0x000fe200078fdaff */
[----:B------:R-:W-:Y:S01]  /*0c40*/  IMAD.HI R11, R78, 0x2fa0be83, RZ ;  /* 0x2fa0be834e0b7827 */ /* 0x000fe200078e02ff */
[----:B------:R-:W-:Y:S02]  /*0c50*/  LEA.HI.SX32 R29, R19, R42, 0x1b ;  /* 0x0000002a131d7211 */ /* 0x000fe400078fdaff */
[----:B------:R-:W-:Y:S01]  /*0c60*/  SHF.R.U32.HI R32, RZ, 0x1f, R13 ;  /* 0x0000001fff207819 */ /* 0x000fe2000001160d */
[----:B------:R-:W-:Y:S01]  /*0c70*/  IMAD.HI R19, R71, 0x2fa0be83, RZ ;  /* 0x2fa0be8347137827 */ /* 0x000fe200078e02ff */
[----:B------:R-:W-:-:S02]  /*0c80*/  SHF.R.U32.HI R42, RZ, 0x1f, R31 ;  /* 0x0000001fff2a7819 */ /* 0x000fc4000001161f */
[----:B------:R-:W-:Y:S01]  /*0c90*/  LEA.HI.SX32 R27, R13, R32, 0x1b ;  /* 0x000000200d1b7211 */ /* 0x000fe200078fdaff */
[----:B------:R-:W-:Y:S01]  /*0ca0*/  IMAD.HI R13, R79, 0x2fa0be83, RZ ;  /* 0x2fa0be834f0d7827 */ /* 0x000fe200078e02ff */
[----:B------:R-:W-:Y:S02]  /*0cb0*/  LEA.HI.SX32 R52, R31, R42, 0x1b ;  /* 0x0000002a1f347211 */ /* 0x000fe400078fdaff */
[----:B------:R-:W-:Y:S01]  /*0cc0*/  SHF.R.U32.HI R32, RZ, 0x1f, R11 ;  /* 0x0000001fff207819 */ /* 0x000fe2000001160b */
[----:B------:R-:W-:Y:S01]  /*0cd0*/  IMAD R31, R5, -0xac, R46 ;  /* 0xffffff54051f7824 */ /* 0x000fe200078e022e */
[----:B------:R-:W-:Y:S01]  /*0ce0*/  SHF.R.U32.HI R44, RZ, 0x1f, R33 ;  /* 0x0000001fff2c7819 */ /* 0x000fe20000011621 */
[----:B------:R-:W-:Y:S01]  /*0cf0*/  IMAD R46, R20, -0xac, R53 ;  /* 0xffffff54142e7824 */ /* 0x000fe200078e0235 */
[----:B------:R-:W-:Y:S01]  /*0d00*/  SHF.L.U32 R5, R49, 0x6, RZ ;  /* 0x0000000631057819 */ /* 0x000fe200000006ff */
[----:B------:R-:W-:Y:S01]  /*0d10*/  IMAD R20, R24, -0xac, R57 ;  /* 0xffffff5418147824 */ /* 0x000fe200078e0239 */
[----:B------:R-:W-:Y:S01]  /*0d20*/  SHF.R.U32.HI R40, RZ, 0x1f, R15 ;  /* 0x0000001fff287819 */ /* 0x000fe2000001160f */
[----:B------:R-:W-:Y:S01]  /*0d30*/  IMAD R24, R34, -0xac, R63 ;  /* 0xffffff5422187824 */ /* 0x000fe200078e023f */
[----:B------:R-:W-:Y:S01]  /*0d40*/  LEA.HI.SX32 R11, R11, R32, 0x1b ;  /* 0x000000200b0b7211 */ /* 0x000fe200078fdaff */
[----:B------:R-:W-:Y:S01]  /*0d50*/  IMAD R34, R38, -0xac, R67 ;  /* 0xffffff5426227824 */ /* 0x000fe200078e0243 */
[----:B------:R-:W-:Y:S01]  /*0d60*/  SHF.R.U32.HI R32, RZ, 0x1f, R13 ;  /* 0x0000001fff207819 */ /* 0x000fe2000001160d */
[----:B------:R-:W-:Y:S01]  /*0d70*/  IMAD R38, R7, -0xac, R68 ;  /* 0xffffff5407267824 */ /* 0x000fe200078e0244 */
[----:B------:R-:W-:Y:S01]  /*0d80*/  LEA.HI.SX32 R54, R33, R44, 0x1b ;  /* 0x0000002c21367211 */ /* 0x000fe200078fdaff */
[----:B------:R-:W-:Y:S01]  /*0d90*/  IMAD R44, R16, -0xac, R47 ;  /* 0xffffff54102c7824 */ /* 0x000fe200078e022f */
[----:B------:R-:W-:Y:S01]  /*0da0*/  LOP3.LUT R96, R5, R2, RZ, 0xfc, !PT ;  /* 0x0000000205607212 */ /* 0x000fe200078efcff */
[----:B------:R-:W-:Y:S01]  /*0db0*/  IMAD R47, R22, -0xac, R55 ;  /* 0xffffff54162f7824 */ /* 0x000fe200078e0237 */
[----:B------:R-:W-:Y:S01]  /*0dc0*/  LEA.HI.SX32 R15, R15, R40, 0x1b ;  /* 0x000000280f0f7211 */ /* 0x000fe200078fdaff */
[----:B------:R-:W-:Y:S01]  /*0dd0*/  IMAD R22, R9, -0xac, R58 ;  /* 0xffffff5409167824 */ /* 0x000fe200078e023a */
[----:B------:R-:W-:Y:S01]  /*0de0*/  LOP3.LUT R95, R5, 0x4, R2, 0xfe, !PT ;  /* 0x00000004055f7812 */ /* 0x000fe200078efe02 */
[----:B------:R-:W-:Y:S01]  /*0df0*/  IMAD R33, R28, -0xac, R61 ;  /* 0xffffff541c217824 */ /* 0x000fe200078e023d */
[----:B------:R-:W-:Y:S01]  /*0e00*/  SHF.R.U32.HI R40, RZ, 0x1f, R19 ;  /* 0x0000001fff287819 */ /* 0x000fe20000011613 */
[----:B------:R-:W-:Y:S01]  /*0e10*/  IMAD R28, R15, -0xac, R74 ;  /* 0xffffff540f1c7824 */ /* 0x000fe200078e024a */
[----:B------:R-:W-:Y:S01]  /*0e20*/  LEA.HI.SX32 R48, R13, R32, 0x1b ;  /* 0x000000200d307211 */ /* 0x000fe200078fdaff */
[----:B------:R-:W-:Y:S01]  /*0e30*/  IMAD R42, R12, -0xac, R43 ;  /* 0xffffff540c2a7824 */ /* 0x000fe200078e022b */
[----:B------:R-:W-:Y:S01]  /*0e40*/  IABS R7, R3 ;  /* 0x0000000300077213 */ /* 0x000fe20000000000 */
[----:B------:R-:W-:Y:S01]  /*0e50*/  IMAD R43, R14, -0xac, R45 ;  /* 0xffffff540e2b7824 */ /* 0x000fe200078e022d */
[----:B------:R-:W-:Y:S01]  /*0e60*/  IABS R9, R96 ;  /* 0x0000006000097213 */ /* 0x000fe20000000000 */
[----:B------:R-:W-:Y:S01]  /*0e70*/  IMAD R45, R18, -0xac, R51 ;  /* 0xffffff54122d7824 */ /* 0x000fe200078e0233 */
[----:B------:R-:W-:Y:S01]  /*0e80*/  IABS R13, R95 ;  /* 0x0000005f000d7213 */ /* 0x000fe20000000000 */
[----:B------:R-:W-:Y:S01]  /*0e90*/  IMAD R32, R26, -0xac, R59 ;  /* 0xffffff541a207824 */ /* 0x000fe200078e023b */
[----:B------:R-:W-:Y:S01]  /*0ea0*/  LEA.HI.SX32 R50, R19, R40, 0x1b ;  /* 0x0000002813327211 */ /* 0x000fe200078fdaff */
[----:B------:R-:W-:Y:S01]  /*0eb0*/  IMAD R40, R8, -0xac, R37 ;  /* 0xffffff5408287824 */ /* 0x000fe200078e0225 */
[C-C-:B------:R-:W-:Y:S01]  /*0ec0*/  LOP3.LUT R94, R5.reuse, 0x8, R2.reuse, 0xfe, !PT ;  /* 0x00000008055e7812 */ /* 0x140fe200078efe02 */
[----:B------:R-:W-:Y:S01]  /*0ed0*/  IMAD R37, R30, -0xac, R65 ;  /* 0xffffff541e257824 */ /* 0x000fe200078e0241 */
[----:B------:R-:W-:Y:S01]  /*0ee0*/  IADD3 R63, RZ, -R7, RZ ;  /* 0x80000007ff3f7210 */ /* 0x000fe20007ffe0ff */
[C---:B------:R-:W-:Y:S01]  /*0ef0*/  IMAD.HI.U32 R7, R6.reuse, R9, RZ ;  /* 0x0000000906077227 */ /* 0x040fe200078e00ff */
[C-C-:B------:R-:W-:Y:S01]  /*0f00*/  LOP3.LUT R92, R5.reuse, 0x10, R2.reuse, 0xfe, !PT ;  /* 0x00000010055c7812 */ /* 0x140fe200078efe02 */
[----:B------:R-:W-:Y:S01]  /*0f10*/  STL [R1+0x2b8], R96 ;  /* 0x0002b86001007387 */ /* 0x000fe20000100800 */
[----:B------:R-:W-:Y:S01]  /*0f20*/  LOP3.LUT R93, R5, 0xc, R2, 0xfe, !PT ;  /* 0x0000000c055d7812 */ /* 0x000fe200078efe02 */
[----:B------:R-:W-:Y:S01]  /*0f30*/  IMAD R30, R11, -0xac, R78 ;  /* 0xffffff540b1e7824 */ /* 0x000fe200078e024e */
[----:B------:R-:W-:Y:S01]  /*0f40*/  IABS R11, R94 ;  /* 0x0000005e000b7213 */ /* 0x000fe20000000000 */
[----:B------:R-:W-:Y:S01]  /*0f50*/  IMAD.HI.U32 R8, R6, R13, RZ ;  /* 0x0000000d06087227 */ /* 0x000fe200078e00ff */
[----:B------:R-:W-:Y:S01]  /*0f60*/  IABS R15, R92 ;  /* 0x0000005c000f7213 */ /* 0x000fe20000000000 */
[----:B------:R-:W-:Y:S01]  /*0f70*/  STL [R1+0x2b4], R95 ;  /* 0x0002b45f01007387 */ /* 0x000fe20000100800 */
[--C-:B------:R-:W-:Y:S01]  /*0f80*/  LOP3.LUT R89, R5, 0x1c, R2.reuse, 0xfe, !PT ;  /* 0x0000001c05597812 */ /* 0x100fe200078efe02 */
[-C--:B------:R-:W-:Y:S01]  /*0f90*/  IMAD R7, R7, R63.reuse, R9 ;  /* 0x0000003f07077224 */ /* 0x080fe200078e0209 */
[C-C-:B------:R-:W-:Y:S01]  /*0fa0*/  LOP3.LUT R90, R5.reuse, 0x18, R2.reuse, 0xfe, !PT ;  /* 0x00000018055a7812 */ /* 0x140fe200078efe02 */
[----:B------:R-:W-:Y:S01]  /*0fb0*/  IMAD R9, R8, R63, R13 ;  /* 0x0000003f08097224 */ /* 0x000fe200078e020d */
[----:B------:R-:W-:Y:S01]  /*0fc0*/  IABS R13, R93 ;  /* 0x0000005d000d7213 */ /* 0x000fe20000000000 */
[----:B------:R-:W-:Y:S01]  /*0fd0*/  IMAD.HI.U32 R8, R6, R11, RZ ;  /* 0x0000000b06087227 */ /* 0x000fe200078e00ff */
[C---:B------:R-:W-:Y:S01]  /*0fe0*/  ISETP.GT.U32.AND P0, PT, R4.reuse, R7, PT ;  /* 0x000000070400720c */ /* 0x040fe20003f04070 */
[----:B------:R-:W-:Y:S01]  /*0ff0*/  STL [R1+0x2b0], R94 ;  /* 0x0002b05e01007387 */ /* 0x000fe20000100800 */
[----:B------:R-:W-:Y:S01]  /*1000*/  ISETP.GT.U32.AND P1, PT, R4, R9, PT ;  /* 0x000000090400720c */ /* 0x000fe20003f24070 */
[----:B------:R-:W-:Y:S01]  /*1010*/  IMAD R11, R8, R63, R11 ;  /* 0x0000003f080b7224 */ /* 0x000fe200078e020b */
[----:B------:R-:W-:Y:S01]  /*1020*/  IABS R49, R89 ;  /* 0x0000005900317213 */ /* 0x000fe20000000000 */
[----:B------:R-:W-:Y:S01]  /*1030*/  IMAD.HI.U32 R8, R6, R15, RZ ;  /* 0x0000000f06087227 */ /* 0x000fe200078e00ff */
[----:B------:R-:W-:Y:S01]  /*1040*/  IABS R19, R90 ;  /* 0x0000005a00137213 */ /* 0x000fe20000000000 */
[----:B------:R-:W-:Y:S01]  /*1050*/  STL [R1+0x2ac], R93 ;  /* 0x0002ac5d01007387 */ /* 0x000fe20000100800 */
[----:B------:R-:W-:Y:S01]  /*1060*/  ISETP.GT.U32.AND P2, PT, R4, R11, PT ;  /* 0x0000000b0400720c */ /* 0x000fe20003f44070 */
[----:B------:R-:W-:Y:S01]  /*1070*/  IMAD.HI.U32 R10, R6, R13, RZ ;  /* 0x0000000d060a7227 */ /* 0x000fe200078e00ff */
[C-C-:B------:R-:W-:Y:S01]  /*1080*/  LOP3.LUT R87, R5.reuse, 0x24, R2.reuse, 0xfe, !PT ;  /* 0x0000002405577812 */ /* 0x140fe200078efe02 */
[----:B------:R-:W-:Y:S01]  /*1090*/  STL [R1+0x2a8], R92 ;  /* 0x0002a85c01007387 */ /* 0x000fe20000100800 */
[C-C-:B------:R-:W-:Y:S01]  /*10a0*/  LOP3.LUT R88, R5.reuse, 0x20, R2.reuse, 0xfe, !PT ;  /* 0x0000002005587812 */ /* 0x140fe200078efe02 */
[----:B------:R-:W-:Y:S01]  /*10b0*/  IMAD R15, R8, R63, R15 ;  /* 0x0000003f080f7224 */ /* 0x000fe200078e020f */
[----:B------:R-:W-:Y:S01]  /*10c0*/  IABS R53, R87 ;  /* 0x0000005700357213 */ /* 0x000fe20000000000 */
[----:B------:R-:W-:Y:S01]  /*10d0*/  IMAD R13, R10, R63, R13 ;  /* 0x0000003f0a0d7224 */ /* 0x000fe200078e020d */
[----:B------:R-:W-:Y:S01]  /*10e0*/  LOP3.LUT R84, R5, 0x30, R2, 0xfe, !PT ;  /* 0x0000003005547812 */ /* 0x000fe200078efe02 */
[----:B------:R-:W-:Y:S01]  /*10f0*/  IMAD.HI.U32 R8, R6, R49, RZ ;  /* 0x0000003106087227 */ /* 0x000fe200078e00ff */
[----:B------:R-:W-:-:S02]  /*1100*/  @!P0 IADD3 R7, R7, -R4, RZ ;  /* 0x8000000407078210 */ /* 0x000fc40007ffe0ff */
[----:B------:R-:W-:Y:S01]  /*1110*/  @!P1 IADD3 R9, R9, -R4, RZ ;  /* 0x8000000409099210 */ /* 0x000fe20007ffe0ff */
[----:B------:R-:W-:Y:S01]  /*1120*/  IMAD.HI.U32 R10, R6, R19, RZ ;  /* 0x00000013060a7227 */ /* 0x000fe200078e00ff */
[----:B------:R-:W-:Y:S02]  /*1130*/  IABS R51, R88 ;  /* 0x0000005800337213 */ /* 0x000fe40000000000 */
[----:B------:R-:W-:Y:S01]  /*1140*/  IABS R59, R84 ;  /* 0x00000054003b7213 */ /* 0x000fe20000000000 */
[-C--:B------:R-:W-:Y:S01]  /*1150*/  IMAD R49, R8, R63.reuse, R49 ;  /* 0x0000003f08317224 */ /* 0x080fe200078e0231 */
[C-C-:B------:R-:W-:Y:S01]  /*1160*/  LOP3.LUT R91, R5.reuse, 0x14, R2.reuse, 0xfe, !PT ;  /* 0x00000014055b7812 */ /* 0x140fe200078efe02 */
[----:B------:R-:W-:Y:S01]  /*1170*/  IMAD R19, R10, R63, R19 ;  /* 0x0000003f0a137224 */ /* 0x000fe200078e0213 */
[C-C-:B------:R-:W-:Y:S01]  /*1180*/  LOP3.LUT R86, R5.reuse, 0x28, R2.reuse, 0xfe, !PT ;  /* 0x0000002805567812 */ /* 0x140fe200078efe02 */
[----:B------:R-:W-:Y:S01]  /*1190*/  IMAD.HI.U32 R8, R6, R53, RZ ;  /* 0x0000003506087227 */ /* 0x000fe200078e00ff */
[----:B------:R-:W-:Y:S01]  /*11a0*/  LOP3.LUT R83, R5, 0x34, R2, 0xfe, !PT ;  /* 0x0000003405537812 */ /* 0x000fe200078efe02 */
[----:B------:R-:W-:Y:S01]  /*11b0*/  STL [R1+0x2a4], R91 ;  /* 0x0002a45b01007387 */ /* 0x000fe20000100800 */
[----:B------:R-:W-:Y:S01]  /*11c0*/  @!P2 IADD3 R11, R11, -R4, RZ ;  /* 0x800000040b0ba210 */ /* 0x000fe20007ffe0ff */
[----:B------:R-:W-:Y:S01]  /*11d0*/  IMAD R26, R17, -0xac, R66 ;  /* 0xffffff54111a7824 */ /* 0x000fe200078e0242 */
[----:B------:R-:W-:Y:S01]  /*11e0*/  ISETP.GT.U32.AND P2, PT, R4, R7, PT ;  /* 0x000000070400720c */ /* 0x000fe20003f44070 */
[----:B------:R-:W-:Y:S01]  /*11f0*/  IMAD R53, R8, R63, R53 ;  /* 0x0000003f08357224 */ /* 0x000fe200078e0235 */
[----:B------:R-:W-:Y:S01]  /*1200*/  ISETP.GT.U32.AND P5, PT, R4, R9, PT ;  /* 0x000000090400720c */ /* 0x000fe20003fa4070 */
[C---:B------:R-:W-:Y:S01]  /*1210*/  IMAD.HI.U32 R10, R6.reuse, R51, RZ ;  /* 0x00000033060a7227 */ /* 0x040fe200078e00ff */
[----:B------:R-:W-:Y:S01]  /*1220*/  IABS R17, R91 ;  /* 0x0000005b00117213 */ /* 0x000fe20000000000 */
[----:B------:R-:W-:Y:S01]  /*1230*/  STL [R1+0x2a0], R90 ;  /* 0x0002a05a01007387 */ /* 0x000fe20000100800 */
[----:B------:R-:W-:Y:S01]  /*1240*/  IABS R55, R86 ;  /* 0x0000005600377213 */ /* 0x000fe20000000000 */
[----:B------:R-:W-:Y:S01]  /*1250*/  IMAD.HI.U32 R8, R6, R59, RZ ;  /* 0x0000003b06087227 */ /* 0x000fe200078e00ff */
[----:B------:R-:W-:Y:S01]  /*1260*/  IABS R61, R83 ;  /* 0x00000053003d7213 */ /* 0x000fe20000000000 */
[----:B------:R-:W-:Y:S01]  /*1270*/  STL [R1+0x29c], R89 ;  /* 0x00029c5901007387 */ /* 0x000fe20000100800 */
[----:B------:R-:W-:Y:S01]  /*1280*/  ISETP.GT.U32.AND P6, PT, R4, R11, PT ;  /* 0x0000000b0400720c */ /* 0x000fe20003fc4070 */
[----:B------:R-:W-:Y:S01]  /*1290*/  IMAD R51, R10, R63, R51 ;  /* 0x0000003f0a337224 */ /* 0x000fe200078e0233 */
[----:B------:R-:W-:Y:S01]  /*12a0*/  ISETP.GT.U32.AND P4, PT, R4, R13, PT ;  /* 0x0000000d0400720c */ /* 0x000fe20003f84070 */
[----:B------:R-:W-:Y:S01]  /*12b0*/  IMAD.HI.U32 R12, R6, R17, RZ ;  /* 0x00000011060c7227 */ /* 0x000fe200078e00ff */
[----:B------:R-:W-:Y:S01]  /*12c0*/  ISETP.GT.U32.AND P3, PT, R4, R19, PT ;  /* 0x000000130400720c */ /* 0x000fe20003f64070 */
[----:B------:R-:W-:Y:S01]  /*12d0*/  STL [R1+0x298], R88 ;  /* 0x0002985801007387 */ /* 0x000fe20000100800 */
[C-C-:B------:R-:W-:Y:S01]  /*12e0*/  LOP3.LUT R85, R5.reuse, 0x2c, R2.reuse, 0xfe, !PT ;  /* 0x0000002c05557812 */ /* 0x140fe200078efe02 */
[----:B------:R-:W-:Y:S01]  /*12f0*/  IMAD.HI.U32 R10, R6, R55, RZ ;  /* 0x00000037060a7227 */ /* 0x000fe200078e00ff */
[C-C-:B------:R-:W-:Y:S01]  /*1300*/  LOP3.LUT R75, R5.reuse, 0x38, R2.reuse, 0xfe, !PT ;  /* 0x00000038054b7812 */ /* 0x140fe200078efe02 */
[----:B------:R-:W-:Y:S01]  /*1310*/  STL [R1+0x294], R87 ;  /* 0x0002945701007387 */ /* 0x000fe20000100800 */
[----:B------:R-:W-:Y:S01]  /*1320*/  LOP3.LUT R77, R5, 0x3c, R2, 0xfe, !PT ;  /* 0x0000003c054d7812 */ /* 0x000fe200078efe02 */
[----:B------:R-:W-:Y:S01]  /*1330*/  IMAD R5, R8, R63, R59 ;  /* 0x0000003f08057224 */ /* 0x000fe200078e023b */
[----:B------:R-:W-:Y:S01]  /*1340*/  IABS R57, R85 ;  /* 0x0000005500397213 */ /* 0x000fe20000000000 */
[----:B------:R-:W-:Y:S01]  /*1350*/  IMAD.HI.U32 R8, R6, R61, RZ ;  /* 0x0000003d06087227 */ /* 0x000fe200078e00ff */
[----:B------:R-:W-:Y:S01]  /*1360*/  IABS R65, R75 ;  /* 0x0000004b00417213 */ /* 0x000fe20000000000 */
[----:B------:R-:W-:Y:S01]  /*1370*/  STL [R1+0x290], R86 ;  /* 0x0002905601007387 */ /* 0x000fe20000100800 */
[-C--:B------:R-:W-:Y:S01]  /*1380*/  @!P2 IADD3 R7, R7, -R4.reuse, RZ ;  /* 0x800000040707a210 */ /* 0x080fe20007ffe0ff */
[-C--:B------:R-:W-:Y:S01]  /*1390*/  IMAD R17, R12, R63.reuse, R17 ;  /* 0x0000003f0c117224 */ /* 0x080fe200078e0211 */
[-C--:B------:R-:W-:Y:S01]  /*13a0*/  @!P5 IADD3 R9, R9, -R4.reuse, RZ ;  /* 0x800000040909d210 */ /* 0x080fe20007ffe0ff */
[----:B------:R-:W-:Y:S01]  /*13b0*/  IMAD R55, R10, R63, R55 ;  /* 0x0000003f0a377224 */ /* 0x000fe200078e0237 */
[----:B------:R-:W-:Y:S01]  /*13c0*/  IABS R67, R77 ;  /* 0x0000004d00437213 */ /* 0x000fe20000000000 */
[----:B------:R-:W-:Y:S01]  /*13d0*/  IMAD R59, R8, R63, R61 ;  /* 0x0000003f083b7224 */ /* 0x000fe200078e023d */
[----:B------:R-:W-:Y:S01]  /*13e0*/  ISETP.GT.U32.AND P0, PT, R4, R15, PT ;  /* 0x0000000f0400720c */ /* 0x000fe20003f04070 */
[----:B------:R-:W-:Y:S01]  /*13f0*/  IMAD.HI.U32 R12, R6, R57, RZ ;  /* 0x00000039060c7227 */ /* 0x000fe200078e00ff */
[C---:B------:R-:W-:Y:S01]  /*1400*/  ISETP.GT.U32.AND P2, PT, R4.reuse, R49, PT ;  /* 0x000000310400720c */ /* 0x040fe20003f44070 */
[----:B------:R-:W-:Y:S01]  /*1410*/  STL [R1+0x28c], R85 ;  /* 0x00028c5501007387 */ /* 0x000fe20000100800 */
[----:B------:R-:W-:Y:S01]  /*1420*/  ISETP.GT.U32.AND P5, PT, R4, R51, PT ;  /* 0x000000330400720c */ /* 0x000fe20003fa4070 */
[C---:B------:R-:W-:Y:S01]  /*1430*/  IMAD.HI.U32 R8, R6.reuse, R65, RZ ;  /* 0x0000004106087227 */ /* 0x040fe200078e00ff */
[-C--:B------:R-:W-:Y:S01]  /*1440*/  @!P6 IADD3 R11, R11, -R4.reuse, RZ ;  /* 0x800000040b0be210 */ /* 0x080fe20007ffe0ff */
[----:B------:R-:W-:Y:S01]  /*1450*/  STL [R1+0x288], R84 ;  /* 0x0002885401007387 */ /* 0x000fe20000100800 */
[-C--:B------:R-:W-:Y:S01]  /*1460*/  @!P4 IADD3 R13, R13, -R4.reuse, RZ ;  /* 0x800000040d0dc210 */ /* 0x080fe20007ffe0ff */
[----:B------:R-:W-:Y:S01]  /*1470*/  IMAD.HI.U32 R6, R6, R67, RZ ;  /* 0x0000004306067227 */ /* 0x000fe200078e00ff */
[-C--:B------:R-:W-:Y:S01]  /*1480*/  @!P3 IADD3 R19, R19, -R4.reuse, RZ ;  /* 0x800000041313b210 */ /* 0x080fe20007ffe0ff */
[----:B------:R1:W-:Y:S01]  /*1490*/  STL [R1+0x284], R83 ;  /* 0x0002845301007387 */ /* 0x0003e20000100800 */
[----:B------:R-:W-:Y:S01]  /*14a0*/  ISETP.GT.U32.AND P1, PT, R4, R17, PT ;  /* 0x000000110400720c */ /* 0x000fe20003f24070 */
[----:B------:R-:W-:Y:S01]  /*14b0*/  IMAD R57, R12, R63, R57 ;  /* 0x0000003f0c397224 */ /* 0x000fe200078e0239 */
[----:B------:R-:W-:Y:S01]  /*14c0*/  ISETP.GT.U32.AND P6, PT, R4, R53, PT ;  /* 0x000000350400720c */ /* 0x000fe20003fc4070 */
[----:B------:R-:W-:Y:S01]  /*14d0*/  IMAD R61, R8, R63, R65 ;  /* 0x0000003f083d7224 */ /* 0x000fe200078e0241 */
[----:B------:R-:W-:Y:S01]  /*14e0*/  ISETP.GT.U32.AND P4, PT, R4, R55, PT ;  /* 0x000000370400720c */ /* 0x000fe20003f84070 */
[----:B------:R-:W-:Y:S01]  /*14f0*/  IMAD R63, R6, R63, R67 ;  /* 0x0000003f063f7224 */ /* 0x000fe200078e0243 */
[----:B------:R-:W-:Y:S01]  /*1500*/  ISETP.GT.U32.AND P3, PT, R4, R59, PT ;  /* 0x0000003b0400720c */ /* 0x000fe20003f64070 */
[----:B------:R-:W-:Y:S01]  /*1510*/  IMAD R80, R50, -0xac, R71 ;  /* 0xffffff5432507824 */ /* 0x000fe200078e0247 */
[-C--:B------:R-:W-:Y:S01]  /*1520*/  @!P0 IADD3 R15, R15, -R4.reuse, RZ ;  /* 0x800000040f0f8210 */ /* 0x080fe20007ffe0ff */
[----:B------:R-:W-:Y:S01]  /*1530*/  IMAD R79, R48, -0xac, R79 ;  /* 0xffffff54304f7824 */ /* 0x000fe200078e024f */
[-C--:B------:R-:W-:Y:S01]  /*1540*/  @!P2 IADD3 R49, R49, -R4.reuse, RZ ;  /* 0x800000043131a210 */ /* 0x080fe20007ffe0ff */
[----:B------:R-:W-:Y:S01]  /*1550*/  IMAD R39, R39, -0xac, R70 ;  /* 0xffffff5427277824 */ /* 0x000fe200078e0246 */
[-C--:B------:R-:W-:Y:S01]  /*1560*/  @!P5 IADD3 R51, R51, -R4.reuse, RZ ;  /* 0x800000043333d210 */ /* 0x080fe20007ffe0ff */
[----:B------:R-:W-:Y:S01]  /*1570*/  IMAD R81, R52, -0xac, R81 ;  /* 0xffffff5434517824 */ /* 0x000fe200078e0251 */
[C---:B------:R-:W-:Y:S01]  /*1580*/  ISETP.GT.U32.AND P2, PT, R4.reuse, R61, PT ;  /* 0x0000003d0400720c */ /* 0x040fe20003f44070 */
[----:B------:R-:W-:Y:S01]  /*1590*/  IMAD R27, R27, -0xac, R72 ;  /* 0xffffff541b1b7824 */ /* 0x000fe200078e0248 */
[----:B------:R-:W-:Y:S01]  /*15a0*/  ISETP.GT.U32.AND P5, PT, R4, R63, PT ;  /* 0x0000003f0400720c */ /* 0x000fe20003fa4070 */
[----:B------:R2:W-:Y:S01]  /*15b0*/  STL [R1+0x280], R75 ;  /* 0x0002804b01007387 */ /* 0x0005e20000100800 */
[-C--:B------:R-:W-:Y:S01]  /*15c0*/  @!P1 IADD3 R17, R17, -R4.reuse, RZ ;  /* 0x8000000411119210 */ /* 0x080fe20007ffe0ff */
[----:B------:R-:W-:Y:S01]  /*15d0*/  IMAD R29, R29, -0xac, R76 ;  /* 0xffffff541d1d7824 */ /* 0x000fe200078e024c */
[-C--:B------:R-:W-:Y:S01]  /*15e0*/  @!P6 IADD3 R53, R53, -R4.reuse, RZ ;  /* 0x800000043535e210 */ /* 0x080fe20007ffe0ff */
[----:B------:R3:W-:Y:S01]  /*15f0*/  STL [R1+0x27c], R77 ;  /* 0x00027c4d01007387 */ /* 0x0007e20000100800 */
[-C--:B------:R-:W-:Y:S01]  /*1600*/  @!P4 IADD3 R55, R55, -R4.reuse, RZ ;  /* 0x800000043737c210 */ /* 0x080fe20007ffe0ff */
[----:B------:R-:W-:Y:S01]  /*1610*/  IMAD R82, R54, -0xac, R73 ;  /* 0xffffff5436527824 */ /* 0x000fe200078e0249 */
[----:B------:R-:W-:-:S02]  /*1620*/  @!P3 IADD3 R59, R59, -R4, RZ ;  /* 0x800000043b3bb210 */ /* 0x000fc40007ffe0ff */
[C---:B------:R-:W-:Y:S02]  /*1630*/  ISETP.GT.U32.AND P1, PT, R4.reuse, R5, PT ;  /* 0x000000050400720c */ /* 0x040fe40003f24070 */
[C---:B------:R-:W-:Y:S02]  /*1640*/  ISETP.GT.U32.AND P6, PT, R4.reuse, R13, PT ;  /* 0x0000000d0400720c */ /* 0x040fe40003fc4070 */
[C---:B------:R-:W-:Y:S02]  /*1650*/  ISETP.GT.U32.AND P4, PT, R4.reuse, R15, PT ;  /* 0x0000000f0400720c */ /* 0x040fe40003f84070 */
[----:B------:R-:W-:Y:S02]  /*1660*/  ISETP.GT.U32.AND P3, PT, R4, R49, PT ;  /* 0x000000310400720c */ /* 0x000fe40003f64070 */
[-C--:B------:R-:W-:Y:S02]  /*1670*/  @!P2 IADD3 R61, R61, -R4.reuse, RZ ;  /* 0x800000043d3da210 */ /* 0x080fe40007ffe0ff */
[----:B------:R-:W-:-:S02]  /*1680*/  @!P5 IADD3 R63, R63, -R4, RZ ;  /* 0x800000043f3fd210 */ /* 0x000fc40007ffe0ff */
[C---:B------:R-:W-:Y:S02]  /*1690*/  ISETP.GT.U32.AND P5, PT, R4.reuse, R53, PT ;  /* 0x000000350400720c */ /* 0x040fe40003fa4070 */
[-C--:B------:R-:W-:Y:S02]  /*16a0*/  @!P1 IADD3 R5, R5, -R4.reuse, RZ ;  /* 0x8000000405059210 */ /* 0x080fe40007ffe0ff */
[-C--:B------:R-:W-:Y:S02]  /*16b0*/  @!P6 IADD3 R13, R13, -R4.reuse, RZ ;  /* 0x800000040d0de210 */ /* 0x080fe40007ffe0ff */
[-C--:B------:R-:W-:Y:S02]  /*16c0*/  @!P4 IADD3 R15, R15, -R4.reuse, RZ ;  /* 0x800000040f0fc210 */ /* 0x080fe40007ffe0ff */
[----:B------:R-:W-:Y:S02]  /*16d0*/  @!P3 IADD3 R49, R49, -R4, RZ ;  /* 0x800000043131b210 */ /* 0x000fe40007ffe0ff */
[----:B------:R-:W-:-:S02]  /*16e0*/  ISETP.GT.U32.AND P1, PT, R4, R19, PT ;  /* 0x000000130400720c */ /* 0x000fc40003f24070 */
[C---:B------:R-:W-:Y:S02]  /*16f0*/  ISETP.GT.U32.AND P2, PT, R4.reuse, R51, PT ;  /* 0x000000330400720c */ /* 0x040fe40003f44070 */
[C---:B------:R-:W-:Y:S02]  /*1700*/  ISETP.GT.U32.AND P4, PT, R4.reuse, R55, PT ;  /* 0x000000370400720c */ /* 0x040fe40003f84070 */
[C---:B------:R-:W-:Y:S02]  /*1710*/  ISETP.GT.U32.AND P3, PT, R4.reuse, R59, PT ;  /* 0x0000003b0400720c */ /* 0x040fe40003f64070 */
[C---:B------:R-:W-:Y:S02]  /*1720*/  ISETP.GT.U32.AND P6, PT, R4.reuse, R61, PT ;  /* 0x0000003d0400720c */ /* 0x040fe40003fc4070 */
[----:B------:R-:W-:Y:S02]  /*1730*/  ISETP.GT.U32.AND P0, PT, R4, R57, PT ;  /* 0x000000390400720c */ /* 0x000fe40003f04070 */
[----:B------:R-:W-:-:S02]  /*1740*/  @!P5 IADD3 R53, R53, -R4, RZ ;  /* 0x800000043535d210 */ /* 0x000fc40007ffe0ff */
[----:B------:R-:W-:Y:S02]  /*1750*/  ISETP.GE.AND P5, PT, R96, RZ, PT ;  /* 0x000000ff6000720c */ /* 0x000fe40003fa6270 */
[-C--:B------:R-:W-:Y:S02]  /*1760*/  @!P1 IADD3 R19, R19, -R4.reuse, RZ ;  /* 0x8000000413139210 */ /* 0x080fe40007ffe0ff */
[-C--:B------:R-:W-:Y:S02]  /*1770*/  @!P2 IADD3 R51, R51, -R4.reuse, RZ ;  /* 0x800000043333a210 */ /* 0x080fe40007ffe0ff */
[-C--:B------:R-:W-:Y:S02]  /*1780*/  @!P4 IADD3 R55, R55, -R4.reuse, RZ ;  /* 0x800000043737c210 */ /* 0x080fe40007ffe0ff */
[-C--:B------:R-:W-:Y:S02]  /*1790*/  @!P3 IADD3 R59, R59, -R4.reuse, RZ ;  /* 0x800000043b3bb210 */ /* 0x080fe40007ffe0ff */
[----:B------:R-:W-:-:S02]  /*17a0*/  @!P6 IADD3 R61, R61, -R4, RZ ;  /* 0x800000043d3de210 */ /* 0x000fc40007ffe0ff */
[C---:B------:R-:W-:Y:S02]  /*17b0*/  ISETP.GT.U32.AND P1, PT, R4.reuse, R5, PT ;  /* 0x000000050400720c */ /* 0x040fe40003f24070 */
[----:B------:R-:W-:Y:S02]  /*17c0*/  ISETP.GT.U32.AND P2, PT, R4, R63, PT ;  /* 0x0000003f0400720c */ /* 0x000fe40003f44070 */
[----:B------:R-:W-:Y:S02]  /*17d0*/  ISETP.GE.AND P6, PT, R95, RZ, PT ;  /* 0x000000ff5f00720c */ /* 0x000fe40003fc6270 */
[----:B------:R-:W-:Y:S02]  /*17e0*/  ISETP.GE.AND P4, PT, R94, RZ, PT ;  /* 0x000000ff5e00720c */ /* 0x000fe40003f86270 */
[----:B------:R-:W-:Y:S02]  /*17f0*/  ISETP.GE.AND P3, PT, R93, RZ, PT ;  /* 0x000000ff5d00720c */ /* 0x000fe40003f66270 */
[----:B------:R-:W-:-:S02]  /*1800*/  @!P0 IADD3 R57, R57, -R4, RZ ;  /* 0x8000000439398210 */ /* 0x000fc40007ffe0ff */
[----:B------:R-:W-:Y:S02]  /*1810*/  ISETP.GT.U32.AND P0, PT, R4, R17, PT ;  /* 0x000000110400720c */ /* 0x000fe40003f04070 */
[----:B------:R-:W-:Y:S02]  /*1820*/  @!P5 IADD3 R7, -R7, RZ, RZ ;  /* 0x000000ff0707d210 */ /* 0x000fe40007ffe1ff */
[----:B------:R-:W-:Y:S02]  /*1830*/  ISETP.GE.AND P5, PT, R90, RZ, PT ;  /* 0x000000ff5a00720c */ /* 0x000fe40003fa6270 */
[-C--:B------:R-:W-:Y:S02]  /*1840*/  @!P1 IADD3 R5, R5, -R4.reuse, RZ ;  /* 0x8000000405059210 */ /* 0x080fe40007ffe0ff */
[----:B------:R-:W-:Y:S02]  /*1850*/  @!P2 IADD3 R63, R63, -R4, RZ ;  /* 0x800000043f3fa210 */ /* 0x000fe40007ffe0ff */
[----:B------:R-:W-:-:S02]  /*1860*/  @!P6 IADD3 R9, -R9, RZ, RZ ;  /* 0x000000ff0909e210 */ /* 0x000fc40007ffe1ff */
[----:B------:R-:W-:Y:S02]  /*1870*/  @!P4 IADD3 R11, -R11, RZ, RZ ;  /* 0x000000ff0b0bc210 */ /* 0x000fe40007ffe1ff */
[----:B------:R-:W-:Y:S02]  /*1880*/  @!P3 IADD3 R13, -R13, RZ, RZ ;  /* 0x000000ff0d0db210 */ /* 0x000fe40007ffe1ff */
[----:B------:R-:W-:Y:S02]  /*1890*/  ISETP.GE.AND P2, PT, R92, RZ, PT ;  /* 0x000000ff5c00720c */ /* 0x000fe40003f46270 */
[----:B------:R-:W-:Y:S02]  /*18a0*/  ISETP.GE.AND P1, PT, R91, RZ, PT ;  /* 0x000000ff5b00720c */ /* 0x000fe40003f26270 */
[----:B------:R-:W-:Y:S02]  /*18b0*/  ISETP.GE.AND P6, PT, R89, RZ, PT ;  /* 0x000000ff5900720c */ /* 0x000fe40003fc6270 */
[----:B------:R-:W-:-:S02]  /*18c0*/  ISETP.GE.AND P4, PT, R88, RZ, PT ;  /* 0x000000ff5800720c */ /* 0x000fc40003f86270 */
[----:B------:R-:W-:Y:S02]  /*18d0*/  ISETP.GE.AND P3, PT, R87, RZ, PT ;  /* 0x000000ff5700720c */ /* 0x000fe40003f66270 */
[----:B------:R-:W-:Y:S02]  /*18e0*/  @!P0 IADD3 R17, R17, -R4, RZ ;  /* 0x8000000411118210 */ /* 0x000fe40007ffe0ff */
[----:B------:R-:W-:Y:S02]  /*18f0*/  ISETP.GT.U32.AND P0, PT, R4, R57, PT ;  /* 0x000000390400720c */ /* 0x000fe40003f04070 */
[----:B------:R-:W-:Y:S02]  /*1900*/  @!P5 IADD3 R19, -R19, RZ, RZ ;  /* 0x000000ff1313d210 */ /* 0x000fe40007ffe1ff */
[----:B------:R-:W-:Y:S02]  /*1910*/  ISETP.GE.AND P5, PT, R84, RZ, PT ;  /* 0x000000ff5400720c */ /* 0x000fe40003fa6270 */
[----:B------:R-:W-:-:S02]  /*1920*/  @!P2 IADD3 R15, -R15, RZ, RZ ;  /* 0x000000ff0f0fa210 */ /* 0x000fc40007ffe1ff */
[----:B------:R-:W-:Y:S02]  /*1930*/  @!P1 IADD3 R17, -R17, RZ, RZ ;  /* 0x000000ff11119210 */ /* 0x000fe40007ffe1ff */
[----:B------:R-:W-:Y:S02]  /*1940*/  @!P6 IADD3 R49, -R49, RZ, RZ ;  /* 0x000000ff3131e210 */ /* 0x000fe40007ffe1ff */
[----:B------:R-:W-:Y:S02]  /*1950*/  @!P4 IADD3 R51, -R51, RZ, RZ ;  /* 0x000000ff3333c210 */ /* 0x000fe40007ffe1ff */
[----:B------:R-:W-:Y:S02]  /*1960*/  @!P3 IADD3 R53, -R53, RZ, RZ ;  /* 0x000000ff3535b210 */ /* 0x000fe40007ffe1ff */
[----:B------:R-:W-:Y:S02]  /*1970*/  ISETP.GE.AND P2, PT, R86, RZ, PT ;  /* 0x000000ff5600720c */ /* 0x000fe40003f46270 */
[----:B------:R-:W-:-:S02]  /*1980*/  ISETP.GE.AND P1, PT, R85, RZ, PT ;  /* 0x000000ff5500720c */ /* 0x000fc40003f26270 */
[----:B------:R-:W-:Y:S02]  /*1990*/  ISETP.GE.AND P6, PT, R83, RZ, PT ;  /* 0x000000ff5300720c */ /* 0x000fe40003fc6270 */
[----:B------:R-:W-:Y:S02]  /*19a0*/  ISETP.GE.AND P4, PT, R77, RZ, PT ;  /* 0x000000ff4d00720c */ /* 0x000fe40003f86270 */
[----:B------:R-:W-:Y:S02]  /*19b0*/  ISETP.GE.AND P3, PT, R75, RZ, PT ;  /* 0x000000ff4b00720c */ /* 0x000fe40003f66270 */
[----:B------:R-:W-:Y:S02]  /*19c0*/  @!P0 IADD3 R57, R57, -R4, RZ ;  /* 0x8000000439398210 */ /* 0x000fe40007ffe0ff */
[----:B------:R-:W-:Y:S02]  /*19d0*/  ISETP.NE.AND P0, PT, R3, RZ, PT ;  /* 0x000000ff0300720c */ /* 0x000fe40003f05270 */
[----:B------:R-:W-:-:S02]  /*19e0*/  LOP3.LUT R50, RZ, R3, RZ, 0x33, !PT ;  /* 0x00000003ff327212 */ /* 0x000fc400078e33ff */
[----:B------:R-:W-:Y:S02]  /*19f0*/  MOV R3, R5 ;  /* 0x0000000500037202 */ /* 0x000fe40000000f00 */
[----:B------:R-:W-:Y:S02]  /*1a00*/  SHF.L.U32 R48, R0, 0x2, RZ ;  /* 0x0000000200307819 */ /* 0x000fe400000006ff */
[----:B------:R-:W-:Y:S02]  /*1a10*/  @!P5 IADD3 R3, -R3, RZ, RZ ;  /* 0x000000ff0303d210 */ /* 0x000fe40007ffe1ff */
[----:B------:R-:W-:Y:S02]  /*1a20*/  LOP3.LUT R175, R48, 0x7c, RZ, 0xc0, !PT ;  /* 0x0000007c30af7812 */ /* 0x000fe400078ec0ff */
[----:B------:R-:W-:Y:S02]  /*1a30*/  SEL R4, R50, R7, !P0 ;  /* 0x0000000732047207 */ /* 0x000fe40004000000 */
[----:B------:R-:W-:Y:S01]  /*1a40*/  @!P2 IADD3 R55, -R55, RZ, RZ ;  /* 0x000000ff3737a210 */ /* 0x000fe20007ffe1ff */
[--C-:B------:R-:W-:Y:S01]  /*1a50*/  IMAD R20, R20, 0xac, R175.reuse ;  /* 0x000000ac14147824 */ /* 0x100fe200078e02af */
        /* <DEDUP_REMOVED lines=8> */
[----:B------:R-:W-:Y:S01]  /*1ae0*/  SEL R7, R50, R15, !P0 ;  /* 0x0000000f32077207 */ /* 0x000fe20004000000 */
[--C-:B------:R-:W-:Y:S01]  /*1af0*/  IMAD R26, R26, 0xac, R175.reuse ;  /* 0x000000ac1a1a7824 */ /* 0x100fe200078e02af */
[----:B------:R-:W-:Y:S01]  /*1b00*/  SEL R15, R50, R3, !P0 ;  /* 0x00000003320f7207 */ /* 0x000fe20004000000 */
[--C-:B------:R-:W-:Y:S01]  /*1b10*/  IMAD R28, R28, 0xac, R175.reuse ;  /* 0x000000ac1c1c7824 */ /* 0x100fe200078e02af */
[----:B------:R-:W-:Y:S01]  /*1b20*/  LOP3.LUT R70, R2, 0x5c, RZ, 0xfc, !PT ;  /* 0x0000005c02467812 */ /* 0x000fe200078efcff */
[--C-:B------:R-:W-:Y:S01]  /*1b30*/  IMAD R30, R30, 0xac, R175.reuse ;  /* 0x000000ac1e1e7824 */ /* 0x100fe200078e02af */
[----:B------:R-:W-:Y:S01]  /*1b40*/  SEL R18, R50, R9, !P0 ;  /* 0x0000000932127207 */ /* 0x000fe20004000000 */
[--C-:B------:R-:W-:Y:S01]  /*1b50*/  IMAD R32, R32, 0xac, R175.reuse ;  /* 0x000000ac20207824 */ /* 0x100fe200078e02af */
[----:B------:R-:W-:Y:S01]  /*1b60*/  MOV R3, 0x4 ;  /* 0x0000000400037802 */ /* 0x000fe20000000f00 */
[--C-:B------:R-:W-:Y:S01]  /*1b70*/  IMAD R34, R34, 0xac, R175.reuse ;  /* 0x000000ac22227824 */ /* 0x100fe200078e02af */
[----:B------:R-:W-:Y:S01]  /*1b80*/  LOP3.LUT R60, R2, 0x34, RZ, 0xfc, !PT ;  /* 0x00000034023c7812 */ /* 0x000fe200078efcff */
[----:B------:R-:W-:Y:S01]  /*1b90*/  IMAD R18, R18, 0xac, R175 ;  /* 0x000000ac12127824 */ /* 0x000fe200078e02af */
[----:B------:R-:W-:Y:S01]  /*1ba0*/  SEL R5, R50, R11, !P0 ;  /* 0x0000000b32057207 */ /* 0x000fe20004000000 */
[----:B------:R-:W-:Y:S01]  /*1bb0*/  IMAD.WIDE R152, R20, R3, c[0x0][0x168] ;  /* 0x00005a0014987625 */ /* 0x000fe200078e0203 */
[----:B------:R-:W-:-:S02]  /*1bc0*/  SEL R6, R50, R13, !P0 ;  /* 0x0000000d32067207 */ /* 0x000fc40004000000 */
[C---:B------:R-:W-:Y:S01]  /*1bd0*/  SEL R8, R50.reuse, R17, !P0 ;  /* 0x0000001132087207 */ /* 0x040fe20004000000 */
[--C-:B------:R-:W-:Y:S01]  /*1be0*/  IMAD R20, R5, 0xac, R175.reuse ;  /* 0x000000ac05147824 */ /* 0x100fe200078e02af */
[----:B------:R-:W-:Y:S01]  /*1bf0*/  SEL R9, R50, R19, !P0 ;  /* 0x0000001332097207 */ /* 0x000fe20004000000 */
[----:B------:R-:W-:Y:S01]  /*1c00*/  IMAD.WIDE R140, R22, R3, c[0x0][0x168] ;  /* 0x00005a00168c7625 */ /* 0x000fe200078e0203 */
[----:B------:R-:W-:Y:S02]  /*1c10*/  SEL R10, R50, R49, !P0 ;  /* 0x00000031320a7207 */ /* 0x000fe40004000000 */
        /* <DEDUP_REMOVED lines=9> */
[C---:B------:R-:W-:Y:S02]  /*1cb0*/  SEL R16, R50.reuse, R59, !P0 ;  /* 0x0000003b32107207 */ /* 0x040fe40004000000 */
[----:B------:R-:W-:Y:S01]  /*1cc0*/  SEL R17, R50, R61, !P0 ;  /* 0x0000003d32117207 */ /* 0x000fe20004000000 */
[----:B------:R-:W-:Y:S01]  /*1cd0*/  IMAD.WIDE R136, R24, R3, c[0x0][0x168] ;  /* 0x00005a0018887625 */ /* 0x000fe200078e0203 */
[----:B------:R-:W-:Y:S02]  /*1ce0*/  SEL R19, R50, R63, !P0 ;  /* 0x0000003f32137207 */ /* 0x000fe40004000000 */
[----:B------:R-:W-:Y:S01]  /*1cf0*/  LOP3.LUT R49, R2, 0x8, RZ, 0xfc, !PT ;  /* 0x0000000802317812 */ /* 0x000fe200078efcff */
[--C-:B------:R-:W-:Y:S01]  /*1d00*/  IMAD R8, R8, 0xac, R175.reuse ;  /* 0x000000ac08087824 */ /* 0x100fe200078e02af */
[C---:B------:R-:W-:Y:S01]  /*1d10*/  LOP3.LUT R62, R2.reuse, 0x3c, RZ, 0xfc, !PT ;  /* 0x0000003c023e7812 */ /* 0x040fe200078efcff */
[----:B------:R-:W-:Y:S01]  /*1d20*/  IMAD R24, R9, 0xac, R175 ;  /* 0x000000ac09187824 */ /* 0x000fe200078e02af */
[----:B------:R-:W-:Y:S01]  /*1d30*/  LOP3.LUT R50, R2, 0xc, RZ, 0xfc, !PT ;  /* 0x0000000c02327812 */ /* 0x000fe200078efcff */
[----:B------:R-:W-:Y:S01]  /*1d40*/  IMAD.WIDE R116, R26, R3, c[0x0][0x168] ;  /* 0x00005a001a747625 */ /* 0x000fe200078e0203 */
[----:B------:R-:W-:-:S02]  /*1d50*/  LEA R70, R70, R175, 0x7 ;  /* 0x000000af46467211 */ /* 0x000fc400078e38ff */
[----:B------:R-:W-:Y:S01]  /*1d60*/  LOP3.LUT R51, R2, 0x10, RZ, 0xfc, !PT ;  /* 0x0000001002337812 */ /* 0x000fe200078efcff */
[--C-:B------:R-:W-:Y:S01]  /*1d70*/  IMAD R10, R10, 0xac, R175.reuse ;  /* 0x000000ac0a0a7824 */ /* 0x100fe200078e02af */
[----:B------:R-:W-:Y:S01]  /*1d80*/  LOP3.LUT R68, R2, 0x54, RZ, 0xfc, !PT ;  /* 0x0000005402447812 */ /* 0x000fe200078efcff */
[----:B------:R-:W-:Y:S01]  /*1d90*/  IMAD.WIDE R6, R6, R3, c[0x0][0x160] ;  /* 0x0000580006067625 */ /* 0x000fe200078e0203 */
[-C--:B-1----:R-:W-:Y:S02]  /*1da0*/  LEA R83, R2, R175.reuse, 0x7 ;  /* 0x000000af02537211 */ /* 0x082fe400078e38ff */
[----:B------:R-:W-:Y:S01]  /*1db0*/  LEA R60, R60, R175, 0x7 ;  /* 0x000000af3c3c7211 */ /* 0x000fe200078e38ff */
        /* <DEDUP_REMOVED lines=8> */
[-C--:B------:R-:W-:Y:S02]  /*1e40*/  LEA R49, R49, R175.reuse, 0x7 ;  /* 0x000000af31317211 */ /* 0x080fe400078e38ff */
[----:B------:R-:W-:Y:S01]  /*1e50*/  LEA R62, R62, R175, 0x7 ;  /* 0x000000af3e3e7211 */ /* 0x000fe200078e38ff */
[----:B------:R-:W-:Y:S01]  /*1e60*/  IMAD R28, R13, 0xac, R175 ;  /* 0x000000ac0d1c7824 */ /* 0x000fe200078e02af */
[----:B------:R-:W-:Y:S01]  /*1e70*/  LOP3.LUT R54, R2, 0x1c, RZ, 0xfc, !PT ;  /* 0x0000001c02367812 */ /* 0x000fe200078efcff */
[----:B------:R-:W-:Y:S01]  /*1e80*/  IMAD.WIDE R98, R30, R3, c[0x0][0x168] ;  /* 0x00005a001e627625 */ /* 0x000fe200078e0203 */
[----:B------:R-:W-:-:S02]  /*1e90*/  LOP3.LUT R55, R2, 0x20, RZ, 0xfc, !PT ;  /* 0x0000002002377812 */ /* 0x000fc400078efcff */
[----:B------:R-:W-:Y:S01]  /*1ea0*/  LOP3.LUT R56, R2, 0x24, RZ, 0xfc, !PT ;  /* 0x0000002402387812 */ /* 0x000fe200078efcff */
[--C-:B------:R-:W-:Y:S01]  /*1eb0*/  IMAD R14, R14, 0xac, R175.reuse ;  /* 0x000000ac0e0e7824 */ /* 0x100fe200078e02af */
[----:B------:R-:W-:Y:S01]  /*1ec0*/  LOP3.LUT R57, R2, 0x28, RZ, 0xfc, !PT ;  /* 0x0000002802397812 */ /* 0x000fe200078efcff */
[-C--:B------:R-:W-:Y:S01]  /*1ed0*/  IMAD.WIDE R10, R10, R3.reuse, c[0x0][0x160] ;  /* 0x000058000a0a7625 */ /* 0x080fe200078e0203 */
[C---:B------:R-:W-:Y:S02]  /*1ee0*/  LOP3.LUT R58, R2.reuse, 0x2c, RZ, 0xfc, !PT ;  /* 0x0000002c023a7812 */ /* 0x040fe400078efcff */
[C---:B------:R-:W-:Y:S01]  /*1ef0*/  LOP3.LUT R59, R2.reuse, 0x30, RZ, 0xfc, !PT ;  /* 0x00000030023b7812 */ /* 0x040fe200078efcff */
        /* <DEDUP_REMOVED lines=9> */
[----:B------:R-:W-:Y:S01]  /*1f90*/  LOP3.LUT R67, R2, 0x50, RZ, 0xfc, !PT ;  /* 0x0000005002437812 */ /* 0x000fe200078efcff */
[----:B------:R-:W-:Y:S01]  /*1fa0*/  IMAD R36, R36, 0xac, R175 ;  /* 0x000000ac24247824 */ /* 0x000fe200078e02af */
[----:B------:R-:W-:Y:S01]  /*1fb0*/  LOP3.LUT R69, R2, 0x58, RZ, 0xfc, !PT ;  /* 0x0000005802457812 */ /* 0x000fe200078efcff */
[----:B------:R-:W-:Y:S01]  /*1fc0*/  IMAD.WIDE R122, R34, R3, c[0x0][0x168] ;  /* 0x00005a00227a7625 */ /* 0x000fe200078e0203 */
[----:B------:R-:W-:-:S02]  /*1fd0*/  LOP3.LUT R71, R2, 0x60, RZ, 0xfc, !PT ;  /* 0x0000006002477812 */ /* 0x000fc400078efcff */
[C---:B------:R-:W-:Y:S01]  /*1fe0*/  LOP3.LUT R73, R2.reuse, 0x68, RZ, 0xfc, !PT ;  /* 0x0000006802497812 */ /* 0x040fe200078efcff */
[--C-:B------:R-:W-:Y:S01]  /*1ff0*/  IMAD R32, R17, 0xac, R175.reuse ;  /* 0x000000ac11207824 */ /* 0x100fe200078e02af */
[C---:B------:R-:W-:Y:S01]  /*2000*/  LOP3.LUT R74, R2.reuse, 0x6c, RZ, 0xfc, !PT ;  /* 0x0000006c024a7812 */ /* 0x040fe200078efcff */
[--C-:B------:R-:W-:Y:S01]  /*2010*/  IMAD R34, R19, 0xac, R175.reuse ;  /* 0x000000ac13227824 */ /* 0x100fe200078e02af */
[----:B--2---:R-:W-:Y:S01]  /*2020*/  LOP3.LUT R75, R2, 0x70, RZ, 0xfc, !PT ;  /* 0x00000070024b7812 */ /* 0x004fe200078efcff */
[-C--:B------:R-:W-:Y:S01]  /*2030*/  IMAD.WIDE R14, R14, R3.reuse, c[0x0][0x160] ;  /* 0x000058000e0e7625 */ /* 0x080fe200078e0203 */
[C---:B------:R-:W-:Y:S02]  /*2040*/  LOP3.LUT R76, R2.reuse, 0x74, RZ, 0xfc, !PT ;  /* 0x00000074024c7812 */ /* 0x040fe400078efcff */
[----:B---3--:R-:W-:Y:S01]  /*2050*/  LOP3.LUT R77, R2, 0x78, RZ, 0xfc, !PT ;  /* 0x00000078024d7812 */ /* 0x008fe200078efcff */
[----:B------:R-:W-:Y:S01]  /*2060*/  IMAD R40, R40, 0xac, R175 ;  /* 0x000000ac28287824 */ /* 0x000fe200078e02af */
[----:B------:R-:W-:Y:S01]  /*2070*/  LOP3.LUT R78, R2, 0x7c, RZ, 0xfc, !PT ;  /* 0x0000007c024e7812 */ /* 0x000fe200078efcff */
[----:B------:R-:W-:Y:S01]  /*2080*/  IMAD.WIDE R16, R16, R3, c[0x0][0x160] ;  /* 0x0000580010107625 */ /* 0x000fe200078e0203 */
[----:B------:R-:W-:-:S02]  /*2090*/  LEA R50, R50, R175, 0x7 ;  /* 0x000000af32327211 */ /* 0x000fc400078e38ff */
[----:B------:R-:W-:Y:S01]  /*20a0*/  SHF.L.U32 R108, R70, 0x2, RZ ;  /* 0x00000002466c7819 */ /* 0x000fe200000006ff */
[--C-:B------:R-:W-:Y:S01]  /*20b0*/  IMAD R70, R39, 0xac, R175.reuse ;  /* 0x000000ac27467824 */ /* 0x100fe200078e02af */
[----:B------:R-:W-:Y:S01]  /*20c0*/  LEA R51, R51, R175, 0x7 ;  /* 0x000000af33337211 */ /* 0x000fe200078e38ff */
[----:B------:R-:W-:Y:S01]  /*20d0*/  IMAD.WIDE R38, R18, R3, c[0x0][0x160] ;  /* 0x0000580012267625 */ /* 0x000fe200078e0203 */
[----:B------:R-:W-:Y:S01]  /*20e0*/  LEA R68, R68, R175, 0x7 ;  /* 0x000000af44447211 */ /* 0x000fe200078e38ff */
[----:B------:R-:W-:Y:S01]  /*20f0*/  CS2R R18, SRZ ;  /* 0x0000000000127805 */ /* 0x000fe2000001ff00 */
[----:B------:R-:W-:Y:S01]  /*2100*/  SHF.L.U32 R2, R83, 0x2, RZ ;  /* 0x0000000253027819 */ /* 0x000fe200000006ff */
[----:B------:R-:W-:Y:S01]  /*2110*/  IMAD.WIDE R118, R36, R3, c[0x0][0x168] ;  /* 0x00005a0024767625 */ /* 0x000fe200078e0203 */
[----:B------:R-:W-:Y:S02]  /*2120*/  SHF.L.U32 R138, R60, 0x2, RZ ;  /* 0x000000023c8a7819 */ /* 0x000fe400000006ff */
[----:B------:R-:W-:Y:S01]  /*2130*/  LEA R52, R52, R175, 0x7 ;  /* 0x000000af34347211 */ /* 0x000fe200078e38ff */
[--C-:B------:R-:W-:Y:S01]  /*2140*/  IMAD R60, R21, 0xac, R175.reuse ;  /* 0x000000ac153c7824 */ /* 0x100fe200078e02af */
[----:B------:R-:W-:Y:S01]  /*2150*/  SHF.L.U32 R174, R48, 0x2, RZ ;  /* 0x0000000230ae7819 */ /* 0x000fe200000006ff */
[----:B------:R-:W-:Y:S01]  /*2160*/  IMAD.WIDE R20, R20, R3, c[0x0][0x160] ;  /* 0x0000580014147625 */ /* 0x000fe200078e0203 */
[-C--:B------:R-:W-:Y:S01]  /*2170*/  LEA R53, R53, R175.reuse, 0x7 ;  /* 0x000000af35357211 */ /* 0x080fe200078e38ff */
[----:B------:R1:W-:Y:S01]  /*2180*/  LDGSTS.E.BYPASS.128 [R2], [R4.64] ;  /* 0x0000000004027fae */ /* 0x0003e2000b901c4a */
[-C--:B------:R-:W-:Y:S01]  /*2190*/  LEA R72, R72, R175.reuse, 0x7 ;  /* 0x000000af48487211 */ /* 0x080fe200078e38ff */
[--C-:B------:R-:W-:Y:S01]  /*21a0*/  IMAD R48, R31, 0xac, R175.reuse ;  /* 0x000000ac1f307824 */ /* 0x100fe200078e02af */
[----:B------:R-:W-:Y:S01]  /*21b0*/  SHF.L.U32 R169, R49, 0x2, RZ ;  /* 0x0000000231a97819 */ /* 0x000fe200000006ff */
[----:B------:R2:W-:Y:S01]  /*21c0*/  LDGSTS.E.BYPASS.128 [R174], [R38.64] ;  /* 0x0000000026ae7fae */ /* 0x0005e2000b901c4a */
[----:B------:R-:W-:Y:S01]  /*21d0*/  SHF.L.U32 R132, R62, 0x2, RZ ;  /* 0x000000023e847819 */ /* 0x000fe200000006ff */
[--C-:B------:R-:W-:Y:S01]  /*21e0*/  IMAD R62, R23, 0xac, R175.reuse ;  /* 0x000000ac173e7824 */ /* 0x100fe200078e02af */
[----:B------:R-:W-:Y:S01]  /*21f0*/  LEA R54, R54, R175, 0x7 ;  /* 0x000000af36367211 */ /* 0x000fe200078e38ff */
[----:B------:R-:W-:Y:S01]  /*2200*/  IMAD.WIDE R22, R22, R3, c[0x0][0x160] ;  /* 0x0000580016167625 */ /* 0x000fe200078e0203 */
[----:B------:R-:W-:Y:S01]  /*2210*/  SHF.L.U32 R168, R50, 0x2, RZ ;  /* 0x0000000232a87819 */ /* 0x000fe200000006ff */
[----:B------:R3:W-:Y:S01]  /*2220*/  LDGSTS.E.BYPASS.128 [R169], [R20.64] ;  /* 0x0000000014a97fae */ /* 0x0007e2000b901c4a */
[----:B------:R-:W-:Y:S01]  /*2230*/  LEA R55, R55, R175, 0x7 ;  /* 0x000000af37377211 */ /* 0x000fe200078e38ff */
[----:B------:R-:W-:Y:S01]  /*2240*/  IMAD.WIDE R30, R30, R3, c[0x0][0x160] ;  /* 0x000058001e1e7625 */ /* 0x000fe200078e0203 */
[-C--:B------:R-:W-:Y:S01]  /*2250*/  LEA R74, R74, R175.reuse, 0x7 ;  /* 0x000000af4a4a7211 */ /* 0x080fe200078e38ff */
[----:B------:R4:W-:Y:S01]  /*2260*/  LDGSTS.E.BYPASS.128 [R168], [R6.64] ;  /* 0x0000000006a87fae */ /* 0x0009e2000b901c4a */
[----:B------:R-:W-:Y:S01]  /*2270*/  SHF.L.U32 R163, R51, 0x2, RZ ;  /* 0x0000000233a37819 */ /* 0x000fe200000006ff */
[--C-:B------:R-:W-:Y:S01]  /*2280*/  IMAD R50, R41, 0xac, R175.reuse ;  /* 0x000000ac29327824 */ /* 0x100fe200078e02af */
[----:B------:R-:W-:Y:S01]  /*2290*/  SHF.L.U32 R114, R68, 0x2, RZ ;  /* 0x0000000244727819 */ /* 0x000fe200000006ff */
[--C-:B------:R-:W-:Y:S01]  /*22a0*/  IMAD R68, R25, 0xac, R175.reuse ;  /* 0x000000ac19447824 */ /* 0x100fe200078e02af */
[----:B------:R-:W-:Y:S01]  /*22b0*/  LEA R56, R56, R175, 0x7 ;  /* 0x000000af38387211 */ /* 0x000fe200078e38ff */
[----:B------:R-:W-:Y:S01]  /*22c0*/  IMAD.WIDE R24, R24, R3, c[0x0][0x160] ;  /* 0x0000580018187625 */ /* 0x000fe200078e0203 */
[----:B------:R-:W-:Y:S01]  /*22d0*/  SHF.L.U32 R162, R52, 0x2, RZ ;  /* 0x0000000234a27819 */ /* 0x000fe200000006ff */
        /* <DEDUP_REMOVED lines=22> */
[-C--:B------:R-:W-:Y:S01]  /*2440*/  IMAD.WIDE R178, R40, R3.reuse, c[0x0][0x168] ;  /* 0x00005a0028b27625 */ /* 0x080fe200078e0203 */
[----:B------:R-:W-:Y:S01]  /*2450*/  SHF.L.U32 R145, R57, 0x2, RZ ;  /* 0x0000000239917819 */ /* 0x000fe200000006ff */
[----:B------:R1:W-:Y:S01]  /*2460*/  LDGSTS.E.BYPASS.128 [R150], [R12.64] ;  /* 0x000000000c967fae */ /* 0x0003e2000b901c4a */
[----:B------:R-:W-:Y:S01]  /*2470*/  SHF.L.U32 R144, R58, 0x2, RZ ;  /* 0x000000023a907819 */ /* 0x000fe200000006ff */
[--C-:B------:R-:W-:Y:S01]  /*2480*/  IMAD R58, R33, 0xac, R175.reuse ;  /* 0x000000ac213a7824 */ /* 0x100fe200078e02af */
[----:B------:R-:W-:Y:S01]  /*2490*/  SHF.L.U32 R139, R59, 0x2, RZ ;  /* 0x000000023b8b7819 */ /* 0x000fe200000006ff */
[----:B------:R-:W-:Y:S01]  /*24a0*/  IMAD.WIDE R32, R32, R3, c[0x0][0x160] ;  /* 0x0000580020207625 */ /* 0x000fe200078e0203 */
[----:B------:R-:W-:Y:S01]  /*24b0*/  SHF.L.U32 R126, R64, 0x2, RZ ;  /* 0x00000002407e7819 */ /* 0x000fe200000006ff */
[----:B------:R1:W-:Y:S01]  /*24c0*/  LDGSTS.E.BYPASS.128 [R145], [R28.64] ;  /* 0x000000001c917fae */ /* 0x0003e2000b901c4a */
[----:B------:R-:W-:Y:S01]  /*24d0*/  SHF.L.U32 R133, R61, 0x2, RZ ;  /* 0x000000023d857819 */ /* 0x000fe200000006ff */
[--C-:B------:R-:W-:Y:S01]  /*24e0*/  IMAD R64, R37, 0xac, R175.reuse ;  /* 0x000000ac25407824 */ /* 0x100fe200078e02af */
[----:B------:R-:W-:Y:S01]  /*24f0*/  LEA R66, R66, R175, 0x7 ;  /* 0x000000af42427211 */ /* 0x000fe200078e38ff */
[----:B------:R-:W-:Y:S01]  /*2500*/  IMAD.WIDE R36, R34, R3, c[0x0][0x160] ;  /* 0x0000580022247625 */ /* 0x000fe200078e0203 */
[----:B------:R1:W-:Y:S01]  /*2510*/  LDGSTS.E.BYPASS.128 [R144], [R14.64] ;  /* 0x000000000e907fae */ /* 0x0003e2000b901c4a */
[----:B------:R-:W-:Y:S01]  /*2520*/  LEA R63, R63, R175, 0x7 ;  /* 0x000000af3f3f7211 */ /* 0x000fe200078e38ff */
[----:B------:R-:W-:Y:S01]  /*2530*/  CS2R R40, SRZ ;  /* 0x0000000000287805 */ /* 0x000fe2000001ff00 */
[----:B------:R-:W-:Y:S01]  /*2540*/  IMAD R44, R44, 0xac, R175 ;  /* 0x000000ac2c2c7824 */ /* 0x000fe200078e02af */
[----:B------:R1:W-:Y:S01]  /*2550*/  LDGSTS.E.BYPASS.128 [R139], [R30.64] ;  /* 0x000000001e8b7fae */ /* 0x0003e2000b901c4a */
[----:B------:R-:W-:Y:S01]  /*2560*/  IMAD.WIDE R176, R48, R3, c[0x0][0x168] ;  /* 0x00005a0030b07625 */ /* 0x000fe200078e0203 */
[----:B------:R-:W-:-:S02]  /*2570*/  SHF.L.U32 R120, R66, 0x2, RZ ;  /* 0x0000000242787819 */ /* 0x000fc400000006ff */
[----:B------:R1:W-:Y:S01]  /*2580*/  LDGSTS.E.BYPASS.128 [R138], [R16.64] ;  /* 0x00000000108a7fae */ /* 0x0003e2000b901c4a */
[--C-:B------:R-:W-:Y:S01]  /*2590*/  IMAD R54, R45, 0xac, R175.reuse ;  /* 0x000000ac2d367824 */ /* 0x100fe200078e02af */
[----:B------:R-:W-:Y:S01]  /*25a0*/  LEA R65, R65, R175, 0x7 ;  /* 0x000000af41417211 */ /* 0x000fe200078e38ff */
[----:B------:R-:W-:Y:S01]  /*25b0*/  IMAD.WIDE R172, R50, R3, c[0x0][0x168] ;  /* 0x00005a0032ac7625 */ /* 0x000fe200078e0203 */
[----:B------:R1:W-:Y:S01]  /*25c0*/  LDGSTS.E.BYPASS.128 [R133], [R32.64] ;  /* 0x0000000020857fae */ /* 0x0003e2000b901c4a */
[----:B------:R-:W-:Y:S02]  /*25d0*/  LEA R67, R67, R175, 0x7 ;  /* 0x000000af43437211 */ /* 0x000fe400078e38ff */
[--C-:B------:R-:W-:Y:S01]  /*25e0*/  IMAD R46, R46, 0xac, R175.reuse ;  /* 0x000000ac2e2e7824 */ /* 0x100fe200078e02af */
[----:B------:R1:W-:Y:S01]  /*25f0*/  LDGSTS.E.BYPASS.128 [R132], [R36.64] ;  /* 0x0000000024847fae */ /* 0x0003e2000b901c4a */
[----:B------:R-:W-:Y:S01]  /*2600*/  IMAD.WIDE R170, R42, R3, c[0x0][0x168] ;  /* 0x00005a002aaa7625 */ /* 0x000fe200078e0203 */
[----:B------:R-:W-:Y:S01]  /*2610*/  SHF.L.U32 R127, R63, 0x2, RZ ;  /* 0x000000023f7f7819 */ /* 0x000fe200000006ff */
[----:B------:R-:W-:Y:S01]  /*2620*/  CS2R R42, SRZ ;  /* 0x00000000002a7805 */ /* 0x000fe2000001ff00 */
[----:B------:R-:W0:Y:S01]  /*2630*/  LDGDEPBAR ;  /* 0x00000000000079af */ /* 0x000e220000000000 */
[----:B------:R-:W-:Y:S01]  /*2640*/  IMAD R56, R47, 0xac, R175 ;  /* 0x000000ac2f387824 */ /* 0x000fe200078e02af */
[----:B------:R-:W-:Y:S01]  /*2650*/  LEA R69, R69, R175, 0x7 ;  /* 0x000000af45457211 */ /* 0x000fe200078e38ff */
[----:B------:R-:W-:Y:S01]  /*2660*/  IMAD.WIDE R166, R52, R3, c[0x0][0x168] ;  /* 0x00005a0034a67625 */ /* 0x000fe200078e0203 */
[----:B------:R1:W-:Y:S01]  /*2670*/  LDGSTS.E.BYPASS.128 [R2+0x18000], [R178.64] ;  /* 0x18000000b2027fae */ /* 0x0003e2000b901c4a */
[----:B------:R-:W-:-:S02]  /*2680*/  SHF.L.U32 R121, R65, 0x2, RZ ;  /* 0x0000000241797819 */ /* 0x000fc400000006ff */
[----:B------:R-:W-:Y:S01]  /*2690*/  IMAD.WIDE R164, R44, R3, c[0x0][0x168] ;  /* 0x00005a002ca47625 */ /* 0x000fe200078e0203 */
[----:B------:R4:W-:Y:S01]  /*26a0*/  LDGSTS.E.BYPASS.128 [R174+0x18000], [R176.64] ;  /* 0x18000000b0ae7fae */ /* 0x0009e2000b901c4a */
[----:B------:R-:W-:Y:S01]  /*26b0*/  LEA R76, R76, R175, 0x7 ;  /* 0x000000af4c4c7211 */ /* 0x000fe200078e38ff */
[----:B------:R-:W-:Y:S01]  /*26c0*/  CS2R R44, SRZ ;  /* 0x00000000002c7805 */ /* 0x000fe2000001ff00 */
[----:B------:R-:W-:Y:S01]  /*26d0*/  IMAD.WIDE R160, R54, R3, c[0x0][0x168] ;  /* 0x00005a0036a07625 */ /* 0x000fe200078e0203 */
[----:B------:R4:W-:Y:S01]  /*26e0*/  LDGSTS.E.BYPASS.128 [R169+0x18000], [R172.64] ;  /* 0x18000000aca97fae */ /* 0x0009e2000b901c4a */
[----:B------:R-:W-:Y:S02]  /*26f0*/  LEA R71, R71, R175, 0x7 ;  /* 0x000000af47477211 */ /* 0x000fe400078e38ff */
[-C--:B------:R-:W-:Y:S01]  /*2700*/  IMAD.WIDE R158, R46, R3.reuse, c[0x0][0x168] ;  /* 0x00005a002e9e7625 */ /* 0x080fe200078e0203 */
[----:B------:R4:W-:Y:S01]  /*2710*/  LDGSTS.E.BYPASS.128 [R168+0x18000], [R170.64] ;  /* 0x18000000aaa87fae */ /* 0x0009e2000b901c4a */
[----:B------:R-:W-:Y:S01]  /*2720*/  SHF.L.U32 R115, R67, 0x2, RZ ;  /* 0x0000000243737819 */ /* 0x000fe200000006ff */
[----:B------:R-:W-:Y:S01]  /*2730*/  CS2R R46, SRZ ;  /* 0x00000000002e7805 */ /* 0x000fe2000001ff00 */
[----:B------:R-:W-:Y:S01]  /*2740*/  IMAD.WIDE R154, R56, R3, c[0x0][0x168] ;  /* 0x00005a00389a7625 */ /* 0x000fe200078e0203 */
[----:B------:R4:W-:Y:S01]  /*2750*/  LDGSTS.E.BYPASS.128 [R163+0x18000], [R166.64] ;  /* 0x18000000a6a37fae */ /* 0x0009e2000b901c4a */
[----:B------:R-:W-:Y:S01]  /*2760*/  LEA R78, R78, R175, 0x7 ;  /* 0x000000af4e4e7211 */ /* 0x000fe200078e38ff */
[----:B------:R-:W-:Y:S01]  /*2770*/  CS2R R56, SRZ ;  /* 0x0000000000387805 */ /* 0x000fe2000001ff00 */
[----:B------:R-:W-:Y:S01]  /*2780*/  IMAD.WIDE R146, R58, R3, c[0x0][0x168] ;  /* 0x00005a003a927625 */ /* 0x000fe200078e0203 */
[----:B------:R4:W-:Y:S01]  /*2790*/  LDGSTS.E.BYPASS.128 [R162+0x18000], [R164.64] ;  /* 0x18000000a4a27fae */ /* 0x0009e2000b901c4a */
[----:B------:R-:W-:Y:S01]  /*27a0*/  LEA R73, R73, R175, 0x7 ;  /* 0x000000af49497211 */ /* 0x000fe200078e38ff */
[----:B------:R-:W-:Y:S01]  /*27b0*/  CS2R R58, SRZ ;  /* 0x00000000003a7805 */ /* 0x000fe2000001ff00 */
[-C--:B------:R-:W-:Y:S01]  /*27c0*/  IMAD.WIDE R142, R60, R3.reuse, c[0x0][0x168] ;  /* 0x00005a003c8e7625 */ /* 0x080fe200078e0203 */
[----:B------:R4:W-:Y:S01]  /*27d0*/  LDGSTS.E.BYPASS.128 [R157+0x18000], [R160.64] ;  /* 0x18000000a09d7fae */ /* 0x0009e2000b901c4a */
[----:B------:R-:W-:Y:S01]  /*27e0*/  SHF.L.U32 R109, R69, 0x2, RZ ;  /* 0x00000002456d7819 */ /* 0x000fe200000006ff */
[----:B------:R-:W-:Y:S01]  /*27f0*/  CS2R R60, SRZ ;  /* 0x00000000003c7805 */ /* 0x000fe2000001ff00 */
[----:B------:R-:W-:Y:S01]  /*2800*/  IMAD R66, R35, 0xac, R175 ;  /* 0x000000ac23427824 */ /* 0x000fe200078e02af */
[----:B------:R4:W-:Y:S01]  /*2810*/  LDGSTS.E.BYPASS.128 [R156+0x18000], [R158.64] ;  /* 0x180000009e9c7fae */ /* 0x0009e2000b901c4a */
[-C--:B------:R-:W-:Y:S01]  /*2820*/  IMAD.WIDE R134, R62, R3.reuse, c[0x0][0x168] ;  /* 0x00005a003e867625 */ /* 0x080fe200078e0203 */
[----:B------:R-:W-:Y:S01]  /*2830*/  SHF.L.U32 R90, R76, 0x2, RZ ;  /* 0x000000024c5a7819 */ /* 0x000fe200000006ff */
[----:B------:R-:W-:Y:S01]  /*2840*/  CS2R R34, SRZ ;  /* 0x0000000000227805 */ /* 0x000fe2000001ff00 */
[----:B------:R4:W-:Y:S01]  /*2850*/  LDGSTS.E.BYPASS.128 [R151+0x18000], [R154.64] ;  /* 0x180000009a977fae */ /* 0x0009e2000b901c4a */
[----:B------:R-:W-:Y:S01]  /*2860*/  IMAD.WIDE R130, R64, R3, c[0x0][0x168] ;  /* 0x00005a0040827625 */ /* 0x000fe200078e0203 */
[----:B------:R-:W-:Y:S01]  /*2870*/  LEA R75, R75, R175, 0x7 ;  /* 0x000000af4b4b7211 */ /* 0x000fe200078e38ff */
[----:B------:R-:W-:Y:S01]  /*2880*/  CS2R R62, SRZ ;  /* 0x00000000003e7805 */ /* 0x000fe2000001ff00 */
[----:B------:R4:W-:Y:S01]  /*2890*/  LDGSTS.E.BYPASS.128 [R150+0x18000], [R152.64] ;  /* 0x1800000098967fae */ /* 0x0009e2000b901c4a */
[-C--:B------:R-:W-:Y:S01]  /*28a0*/  IMAD.WIDE R128, R66, R3.reuse, c[0x0][0x168] ;  /* 0x00005a0042807625 */ /* 0x080fe200078e0203 */
[----:B------:R-:W-:Y:S01]  /*28b0*/  SHF.L.U32 R103, R71, 0x2, RZ ;  /* 0x0000000247677819 */ /* 0x000fe200000006ff */
[----:B------:R-:W-:Y:S01]  /*28c0*/  CS2R R64, SRZ ;  /* 0x0000000000407805 */ /* 0x000fe2000001ff00 */
[----:B------:R4:W-:Y:S01]  /*28d0*/  LDGSTS.E.BYPASS.128 [R145+0x18000], [R148.64] ;  /* 0x1800000094917fae */ /* 0x0009e2000b901c4a */
[-C--:B------:R-:W-:Y:S01]  /*28e0*/  IMAD.WIDE R124, R68, R3.reuse, c[0x0][0x168] ;  /* 0x00005a00447c7625 */ /* 0x080fe200078e0203 */
[----:B------:R-:W-:Y:S01]  /*28f0*/  SHF.L.U32 R84, R78, 0x2, RZ ;  /* 0x000000024e547819 */ /* 0x000fe200000006ff */
[----:B------:R-:W-:Y:S01]  /*2900*/  CS2R R66, SRZ ;  /* 0x0000000000427805 */ /* 0x000fe2000001ff00 */
[----:B------:R4:W-:Y:S01]  /*2910*/  LDGSTS.E.BYPASS.128 [R144+0x18000], [R146.64] ;  /* 0x1800000092907fae */ /* 0x0009e2000b901c4a */
[----:B------:R-:W-:Y:S01]  /*2920*/  IMAD.WIDE R110, R70, R3, c[0x0][0x168] ;  /* 0x00005a00466e7625 */ /* 0x000fe200078e0203 */
[----:B------:R-:W-:-:S02]  /*2930*/  ISETP.GE.U32.AND P0, PT, R175, 0x2c, PT ;  /* 0x0000002caf00780c */ /* 0x000fc40003f06070 */
[----:B------:R4:W-:Y:S01]  /*2940*/  LDGSTS.E.BYPASS.128 [R139+0x18000], [R142.64] ;  /* 0x180000008e8b7fae */ /* 0x0009e2000b901c4a */
[--C-:B------:R-:W-:Y:S01]  /*2950*/  IMAD R76, R79, 0xac, R175.reuse ;  /* 0x000000ac4f4c7824 */ /* 0x100fe200078e02af */
[----:B------:R-:W-:Y:S01]  /*2960*/  LEA R77, R77, R175, 0x7 ;  /* 0x000000af4d4d7211 */ /* 0x000fe200078e38ff */
[-C--:B------:R-:W-:Y:S01]  /*2970*/  IMAD.WIDE R106, R72, R3.reuse, c[0x0][0x168] ;  /* 0x00005a00486a7625 */ /* 0x080fe200078e0203 */
[----:B------:R4:W-:Y:S01]  /*2980*/  LDGSTS.E.BYPASS.128 [R138+0x18000], [R140.64] ;  /* 0x180000008c8a7fae */ /* 0x0009e2000b901c4a */
[----:B------:R-:W-:Y:S02]  /*2990*/  SHF.L.U32 R97, R73, 0x2, RZ ;  /* 0x0000000249617819 */ /* 0x000fe400000006ff */
[--C-:B------:R-:W-:Y:S01]  /*29a0*/  IMAD R80, R80, 0xac, R175.reuse ;  /* 0x000000ac50507824 */ /* 0x100fe200078e02af */
[----:B------:R4:W-:Y:S01]  /*29b0*/  LDGSTS.E.BYPASS.128 [R133+0x18000], [R136.64] ;  /* 0x1800000088857fae */ /* 0x0009e2000b901c4a */
[--C-:B------:R-:W-:Y:S01]  /*29c0*/  IMAD R78, R81, 0xac, R175.reuse ;  /* 0x000000ac514e7824 */ /* 0x100fe200078e02af */
[----:B------:R-:W-:Y:S01]  /*29d0*/  SHF.L.U32 R91, R75, 0x2, RZ ;  /* 0x000000024b5b7819 */ /* 0x000fe200000006ff */
[-C--:B------:R-:W-:Y:S01]  /*29e0*/  IMAD.WIDE R100, R74, R3.reuse, c[0x0][0x168] ;  /* 0x00005a004a647625 */ /* 0x080fe200078e0203 */
[----:B------:R4:W-:Y:S01]  /*29f0*/  LDGSTS.E.BYPASS.128 [R132+0x18000], [R134.64] ;  /* 0x1800000086847fae */ /* 0x0009e2000b901c4a */
[----:B------:R-:W-:Y:S01]  /*2a00*/  SHF.L.U32 R85, R77, 0x2, RZ ;  /* 0x000000024d557819 */ /* 0x000fe200000006ff */
[----:B------:R-:W-:Y:S01]  /*2a10*/  CS2R R72, SRZ ;  /* 0x0000000000487805 */ /* 0x000fe2000001ff00 */
[----:B------:R-:W-:Y:S01]  /*2a20*/  IMAD R82, R82, 0xac, R175 ;  /* 0x000000ac52527824 */ /* 0x000fe200078e02af */
[----:B------:R4:W-:Y:S01]  /*2a30*/  LDGSTS.E.BYPASS.128 [R127+0x18000], [R130.64] ;  /* 0x18000000827f7fae */ /* 0x0009e2000b901c4a */
[----:B------:R-:W-:Y:S01]  /*2a40*/  IMAD.WIDE R94, R76, R3, c[0x0][0x168] ;  /* 0x00005a004c5e7625 */ /* 0x000fe200078e0203 */
[----:B------:R-:W-:-:S02]  /*2a50*/  CS2R R74, SRZ ;  /* 0x00000000004a7805 */ /* 0x000fc4000001ff00 */
[----:B------:R4:W-:Y:S01]  /*2a60*/  LDGSTS.E.BYPASS.128 [R126+0x18000], [R128.64] ;  /* 0x18000000807e7fae */ /* 0x0009e2000b901c4a */
[----:B------:R-:W-:-:S03]  /*2a70*/  IMAD.WIDE R92, R80, R3, c[0x0][0x168] ;  /* 0x00005a00505c7625 */ /* 0x000fc600078e0203 */
[----:B------:R4:W-:Y:S01]  /*2a80*/  LDGSTS.E.BYPASS.128 [R121+0x18000], [R124.64] ;  /* 0x180000007c797fae */ /* 0x0009e2000b901c4a */
[----:B------:R-:W-:-:S03]  /*2a90*/  IMAD.WIDE R88, R78, R3, c[0x0][0x168] ;  /* 0x00005a004e587625 */ /* 0x000fc600078e0203 */
[----:B------:R4:W-:Y:S01]  /*2aa0*/  LDGSTS.E.BYPASS.128 [R120+0x18000], [R122.64] ;  /* 0x180000007a787fae */ /* 0x0009e2000b901c4a */
[----:B------:R-:W-:Y:S01]  /*2ab0*/  IMAD.WIDE R86, R82, R3, c[0x0][0x168] ;  /* 0x00005a0052567625 */ /* 0x000fe200078e0203 */
[----:B------:R-:W-:Y:S02]  /*2ac0*/  MOV R3, 0x2 ;  /* 0x0000000200037802 */ /* 0x000fe40000000f00 */
[----:B------:R4:W-:Y:S04]  /*2ad0*/  LDGSTS.E.BYPASS.128 [R115+0x18000], [R118.64] ;  /* 0x1800000076737fae */ /* 0x0009e8000b901c4a */
        /* <DEDUP_REMOVED lines=11> */
[----:B------:R-:W0:Y:S04]  /*2b90*/  LDGDEPBAR ;  /* 0x00000000000079af */ /* 0x000e280000000000 */
[----:B------:R-:W-:Y:S06]  /*2ba0*/  BAR.SYNC 0x0 ;  /* 0x0000000000007b1d */ /* 0x000fec0000000000 */
[----:B------:R-:W-:Y:S01]  /*2bb0*/  @!PT LDS RZ, [RZ] ;  /* 0x00000000fffff984 */ /* 0x000fe20000000800 */
[----:B------:R-:W-:Y:S01]  /*2bc0*/  @!PT LDS RZ, [RZ] ;  /* 0x00000000fffff984 */ /* 0x000fe20000000800 */
[----:B------:R-:W-:Y:S01]  /*2bd0*/  @!PT LDS RZ, [RZ] ;  /* 0x00000000fffff984 */ /* 0x000fe20000000800 */
[----:B------:R1:W-:Y:S04]  /*2be0*/  LDGSTS.E.BYPASS.128 [R2+0x8000], [R4.64+0x200], !P0 ;  /* 0x0800020004027fae */ /* 0x0003e8000c101c4a */
        /* <DEDUP_REMOVED lines=15> */
[----:B------:R-:W0:Y:S04]  /*2ce0*/  LDGDEPBAR ;  /* 0x00000000000079af */ /* 0x000e280000000000 */
        /* <DEDUP_REMOVED lines=33> */
[----:B------:R-:W-:Y:S06]  /*2f00*/  BAR.SYNC 0x0 ;  /* 0x0000000000007b1d */ /* 0x000fec0000000000 */
[----:B------:R-:W-:Y:S01]  /*2f10*/  @!PT LDS RZ, [RZ] ;  /* 0x00000000fffff984 */ /* 0x000fe20000000800 */
[----:B------:R-:W-:Y:S01]  /*2f20*/  @!PT LDS RZ, [RZ] ;  /* 0x00000000fffff984 */ /* 0x000fe20000000800 */
[----:B------:R-:W-:Y:S01]  /*2f30*/  @!PT LDS RZ, [RZ] ;  /* 0x00000000fffff984 */ /* 0x000fe20000000800 */
[----:B------:R1:W-:Y:S04]  /*2f40*/  LDGSTS.E.BYPASS.128 [R2+0x10000], [R4.64+0x400], !PT ;  /* 0x1000040004027fae */ /* 0x0003e8000f901c4a */
        /* <DEDUP_REMOVED lines=14> */
[----:B------:R-:W-:Y:S04]  /*3030*/  STL [R1+0x234], R174 ;  /* 0x000234ae01007387 */ /* 0x000fe80000100800 */
[----:B------:R1:W-:Y:S04]  /*3040*/  LDGSTS.E.BYPASS.128 [R132+0x10000], [R36.64+0x400], !PT ;  /* 0x1000040024847fae */ /* 0x0003e8000f901c4a */
[----:B------:R-:W-:Y:S04]  /*3050*/  STL [R1+0x230], R169 ;  /* 0x000230a901007387 */ /* 0x000fe80000100800 */
[----:B------:R-:W0:Y:S04]  /*3060*/  LDGDEPBAR ;  /* 0x00000000000079af */ /* 0x000e280000000000 */
[----:B------:R-:W-:Y:S04]  /*3070*/  STL [R1+0x22c], R168 ;  /* 0x00022ca801007387 */ /* 0x000fe80000100800 */
[----:B------:R1:W-:Y:S04]  /*3080*/  LDGSTS.E.BYPASS.128 [R2+0x38000], [R178.64+0x400], !PT ;  /* 0x38000400b2027fae */ /* 0x0003e8000f901c4a */
[----:B------:R-:W-:Y:S04]  /*3090*/  STL [R1+0x228], R163 ;  /* 0x000228a301007387 */ /* 0x000fe80000100800 */
[----:B------:R4:W-:Y:S04]  /*30a0*/  LDGSTS.E.BYPASS.128 [R174+0x38000], [R176.64+0x400], !PT ;  /* 0x38000400b0ae7fae */ /* 0x0009e8000f901c4a */
[----:B------:R-:W-:Y:S01]  /*30b0*/  STL [R1+0x224], R162 ;  /* 0x000224a201007387 */ /* 0x000fe20000100800 */
[----:B-1----:R-:W-:-:S03]  /*30c0*/  SHF.L.U32 R2, R0, 0x4, RZ ;  /* 0x0000000400027819 */ /* 0x002fc600000006ff */
[----:B------:R4:W-:Y:S01]  /*30d0*/  LDGSTS.E.BYPASS.128 [R169+0x38000], [R172.64+0x400], !PT ;  /* 0x38000400aca97fae */ /* 0x0009e2000f901c4a */
[----:B------:R-:W-:-:S03]  /*30e0*/  LOP3.LUT R2, R2, 0x1e00, RZ, 0xc0, !PT ;  /* 0x00001e0002027812 */ /* 0x000fc600078ec0ff */
[----:B------:R-:W-:Y:S04]  /*30f0*/  STL [R1+0x220], R157 ;  /* 0x0002209d01007387 */ /* 0x000fe80000100800 */
[----:B------:R4:W-:Y:S04]  /*3100*/  LDGSTS.E.BYPASS.128 [R168+0x38000], [R170.64+0x400], !PT ;  /* 0x38000400aaa87fae */ /* 0x0009e8000f901c4a */
        /* <DEDUP_REMOVED lines=36> */
[----:B------:R1:W-:Y:S04]  /*3350*/  STL [R1+0x254], R102 ;  /* 0x0002546601007387 */ /* 0x0003e80000100800 */
        /* <DEDUP_REMOVED lines=9> */
[----:B------:R-:W-:Y:S01]  /*33f0*/  STL [R1+0x240], R85 ;  /* 0x0002405501007387 */ /* 0x000fe20000100800 */
[----:B-1----:R-:W-:-:S03]  /*3400*/  CS2R R102, SRZ ;  /* 0x0000000000667805 */ /* 0x002fc6000001ff00 */
[----:B------:R4:W-:Y:S04]  /*3410*/  LDGSTS.E.BYPASS.128 [R96+0x38000], [R98.64+0x400], !PT ;  /* 0x3800040062607fae */ /* 0x0009e8000f901c4a */
[----:B------:R-:W-:Y:S04]  /*3420*/  STL [R1+0x23c], R84 ;  /* 0x00023c5401007387 */ /* 0x000fe80000100800 */
[----:B------:R4:W-:Y:S04]  /*3430*/  LDGSTS.E.BYPASS.128 [R91+0x38000], [R94.64+0x400], !PT ;  /* 0x380004005e5b7fae */ /* 0x0009e8000f901c4a */
[----:B------:R-:W-:Y:S04]  /*3440*/  STL.64 [R1+0x178], R178 ;  /* 0x000178b201007387 */ /* 0x000fe80000100a00 */
[----:B------:R4:W-:Y:S04]  /*3450*/  LDGSTS.E.BYPASS.128 [R90+0x38000], [R92.64+0x400], !PT ;  /* 0x380004005c5a7fae */ /* 0x0009e8000f901c4a */
[----:B------:R-:W-:Y:S04]  /*3460*/  STL.64 [R1+0x170], R176 ;  /* 0x000170b001007387 */ /* 0x000fe80000100a00 */
[----:B------:R4:W-:Y:S04]  /*3470*/  LDGSTS.E.BYPASS.128 [R85+0x38000], [R88.64+0x400], !PT ;  /* 0x3800040058557fae */ /* 0x0009e8000f901c4a */
[----:B------:R-:W-:Y:S04]  /*3480*/  STL.64 [R1+0x168], R172 ;  /* 0x000168ac01007387 */ /* 0x000fe80000100a00 */
[----:B------:R4:W-:Y:S04]  /*3490*/  LDGSTS.E.BYPASS.128 [R84+0x38000], [R86.64+0x400], !PT ;  /* 0x3800040056547fae */ /* 0x0009e8000f901c4a */
[----:B------:R-:W-:Y:S04]  /*34a0*/  STL.64 [R1+0x160], R170 ;  /* 0x000160aa01007387 */ /* 0x000fe80000100a00 */
[----:B------:R-:W0:Y:S04]  /*34b0*/  LDGDEPBAR ;  /* 0x00000000000079af */ /* 0x000e280000000000 */
[----:B------:R-:W-:Y:S04]  /*34c0*/  STL.64 [R1+0x158], R166 ;  /* 0x000158a601007387 */ /* 0x000fe80000100a00 */
[----:B------:R-:W-:Y:S04]  /*34d0*/  STL.64 [R1+0x150], R164 ;  /* 0x000150a401007387 */ /* 0x000fe80000100a00 */
[----:B------:R-:W-:Y:S04]  /*34e0*/  STL.64 [R1+0x148], R160 ;  /* 0x000148a001007387 */ /* 0x000fe80000100a00 */
[----:B------:R-:W-:Y:S04]  /*34f0*/  STL.64 [R1+0x140], R158 ;  /* 0x0001409e01007387 */ /* 0x000fe80000100a00 */
[----:B------:R-:W-:Y:S04]  /*3500*/  STL.64 [R1+0x138], R154 ;  /* 0x0001389a01007387 */ /* 0x000fe80000100a00 */
[----:B------:R-:W-:Y:S01]  /*3510*/  STL.64 [R1+0x130], R152 ;  /* 0x0001309801007387 */ /* 0x000fe20000100a00 */
[----:B------:R-:W-:-:S04]  /*3520*/  DEPBAR.LE SB0, 0x4 ;  /* 0x000081000000791a */ /* 0x000fc80000000000 */
[----:B------:R-:W-:Y:S04]  /*3530*/  STL.64 [R1+0x128], R148 ;  /* 0x0001289401007387 */ /* 0x000fe80000100a00 */
        /* <DEDUP_REMOVED lines=15> */
[----:B------:R2:W-:Y:S04]  /*3630*/  STL.64 [R1+0xa8], R100 ;  /* 0x0000a86401007387 */ /* 0x0005e80000100a00 */
[----:B------:R-:W-:Y:S04]  /*3640*/  STL.64 [R1+0xa0], R98 ;  /* 0x0000a06201007387 */ /* 0x000fe80000100a00 */
[----:B------:R-:W-:Y:S04]  /*3650*/  STL.64 [R1+0x98], R94 ;  /* 0x0000985e01007387 */ /* 0x000fe80000100a00 */
[----:B------:R-:W-:Y:S01]  /*3660*/  STL.64 [R1+0x90], R92 ;  /* 0x0000905c01007387 */ /* 0x000fe20000100a00 */
[----:B--2---:R-:W-:-:S03]  /*3670*/  CS2R R100, SRZ ;  /* 0x0000000000647805 */ /* 0x004fc6000001ff00 */
[----:B------:R-:W-:Y:S04]  /*3680*/  STL.64 [R1+0x88], R88 ;  /* 0x0000885801007387 */ /* 0x000fe80000100a00 */
[----:B------:R-:W-:Y:S04]  /*3690*/  STL.64 [R1+0x80], R86 ;  /* 0x0000805601007387 */ /* 0x000fe80000100a00 */
[----:B------:R-:W-:Y:S04]  /*36a0*/  STL.64 [R1+0x1f8], R4 ;  /* 0x0001f80401007387 */ /* 0x000fe80000100a00 */
[----:B------:R1:W-:Y:S04]  /*36b0*/  STL.64 [R1+0x1f0], R38 ;  /* 0x0001f02601007387 */ /* 0x0003e80000100a00 */
[----:B------:R3:W-:Y:S04]  /*36c0*/  STL.64 [R1+0x1e8], R20 ;  /* 0x0001e81401007387 */ /* 0x0007e80000100a00 */
[----:B------:R-:W-:Y:S04]  /*36d0*/  STL.64 [R1+0x1e0], R6 ;  /* 0x0001e00601007387 */ /* 0x000fe80000100a00 */
[----:B------:R5:W-:Y:S01]  /*36e0*/  STL.64 [R1+0x1d8], R22 ;  /* 0x0001d81601007387 */ /* 0x000be20000100a00 */
[----:B-1----:R-:W-:-:S03]  /*36f0*/  CS2R R38, SRZ ;  /* 0x0000000000267805 */ /* 0x002fc6000001ff00 */
[----:B------:R1:W-:Y:S01]  /*3700*/  STL.64 [R1+0x1d0], R8 ;  /* 0x0001d00801007387 */ /* 0x0003e20000100a00 */
[----:B---3--:R-:W-:-:S03]  /*3710*/  CS2R R20, SRZ ;  /* 0x0000000000147805 */ /* 0x008fc6000001ff00 */
[----:B------:R2:W-:Y:S04]  /*3720*/  STL.64 [R1+0x1c8], R24 ;  /* 0x0001c81801007387 */ /* 0x0005e80000100a00 */
[----:B------:R3:W-:Y:S01]  /*3730*/  STL.64 [R1+0x1c0], R10 ;  /* 0x0001c00a01007387 */ /* 0x0007e20000100a00 */
[----:B-----5:R-:W-:-:S03]  /*3740*/  CS2R R22, SRZ ;  /* 0x0000000000167805 */ /* 0x020fc6000001ff00 */
[----:B------:R5:W-:Y:S01]  /*3750*/  STL.64 [R1+0x1b8], R26 ;  /* 0x0001b81a01007387 */ /* 0x000be20000100a00 */
[----:B-1----:R-:W-:-:S03]  /*3760*/  CS2R R8, SRZ ;  /* 0x0000000000087805 */ /* 0x002fc6000001ff00 */
[----:B------:R1:W-:Y:S01]  /*3770*/  STL.64 [R1+0x1b0], R12 ;  /* 0x0001b00c01007387 */ /* 0x0003e20000100a00 */
[----:B--2---:R-:W-:-:S03]  /*3780*/  CS2R R24, SRZ ;  /* 0x0000000000187805 */ /* 0x004fc6000001ff00 */
[----:B------:R2:W-:Y:S01]  /*3790*/  STL.64 [R1+0x1a8], R28 ;  /* 0x0001a81c01007387 */ /* 0x0005e20000100a00 */
[----:B---3--:R-:W-:-:S03]  /*37a0*/  CS2R R10, SRZ ;  /* 0x00000000000a7805 */ /* 0x008fc6000001ff00 */
        /* <DEDUP_REMOVED lines=9> */
[----:B-----5:R-:W-:Y:S01]  /*3840*/  CS2R R30, SRZ ;  /* 0x00000000001e7805 */ /* 0x020fe2000001ff00 */
[----:B-1----:R-:W-:Y:S01]  /*3850*/  CS2R R16, SRZ ;  /* 0x0000000000107805 */ /* 0x002fe2000001ff00 */
[----:B--2---:R-:W-:Y:S01]  /*3860*/  CS2R R32, SRZ ;  /* 0x0000000000207805 */ /* 0x004fe2000001ff00 */
[----:B---3--:R-:W-:Y:S01]  /*3870*/  CS2R R36, SRZ ;  /* 0x0000000000247805 */ /* 0x008fe2000001ff00 */
[----:B----4-:R-:W-:Y:S06]  /*3880*/  BAR.SYNC 0x0 ;  /* 0x0000000000007b1d */ /* 0x010fec0000000000 */
.L_x_1:
[----:B------:R-:W1:Y:S04]  /*3890*/  S2R R0, SR_TID.X ;  /* 0x0000000000007919 */ /* 0x000e680000002100 */
[----:B------:R-:W-:Y:S04]  /*38a0*/  LDS.128 R84, [R2.X4+UR4] ;  /* 0x0000000402547984 */ /* 0x000fe80008004c00 */
[----:B------:R-:W-:Y:S04]  /*38b0*/  LDS.128 R68, [R2.X4+UR4+0x200] ;  /* 0x0002000402447984 */ /* 0x000fe80008004c00 */
[----:B------:R-:W-:Y:S04]  /*38c0*/  LDS.128 R92, [R2.X4+UR4+0x400] ;  /* 0x00040004025c7984 */ /* 0x000fe80008004c00 */
[----:B------:R-:W-:Y:S04]  /*38d0*/  LDS.128 R88, [R2.X4+UR4+0x600] ;  /* 0x0006000402587984 */ /* 0x000fe80008004c00 */
[----:B------:R-:W-:Y:S01]  /*38e0*/  LDS.128 R116, [R2.X4+UR4+0x6400] ;  /* 0x0064000402747984 */ /* 0x000fe20008004c00 */
[----:B-1----:R-:W-:-:S03]  /*38f0*/  SHF.L.U32 R0, R0, 0x2, RZ ;  /* 0x0000000200007819 */ /* 0x002fc600000006ff */
[----:B------:R-:W-:Y:S01]  /*3900*/  LDS.128 R124, [R2.X4+UR4+0x20c0] ;  /* 0x0020c004027c7984 */ /* 0x000fe20008004c00 */
[----:B------:R-:W-:-:S03]  /*3910*/  LOP3.LUT R0, R0, 0x7c, RZ, 0xc0, !PT ;  /* 0x0000007c00007812 */ /* 0x000fc600078ec0ff */
[----:B------:R-:W-:Y:S01]  /*3920*/  LDS.128 R148, [R2.X4+UR4+0x26f0] ;  /* 0x0026f00402947984 */ /* 0x000fe20008004c00 */
[----:B------:R-:W-:-:S03]  /*3930*/  LEA R80, R0, UR8, 0x9 ;  /* 0x0000000800507c11 */ /* 0x000fc6000f8e48ff */
[----:B------:R-:W-:Y:S04]  /*3940*/  LDS.128 R136, [R2.X4+UR4+0x4540] ;  /* 0x0045400402887984 */ /* 0x000fe80008004c00 */
[----:B------:R-:W1:Y:S04]  /*3950*/  LDS.128 R4, [R80+0x200] ;  /* 0x0002000050047984 */ /* 0x000e680000000c00 */
[----:B------:R-:W2:Y:S04]  /*3960*/  LDS.128 R108, [R80] ;  /* 0x00000000506c7984 */ /* 0x000ea80000000c00 */
[----:B------:R-:W3:Y:S04]  /*3970*/  LDS.128 R52, [R80+0x400] ;  /* 0x0004000050347984 */ /* 0x000ee80000000c00 */
[----:B------:R-:W4:Y:S04]  /*3980*/  LDS.128 R48, [R80+0x600] ;  /* 0x0006000050307984 */ /* 0x000f280000000c00 */
[----:B------:R-:W-:Y:S04]  /*3990*/  LDS.128 R112, [R80+0x10] ;  /* 0x0000100050707984 */ /* 0x000fe80000000c00 */
[----:B------:R-:W-:Y:S04]  /*39a0*/  LDS.128 R172, [R80+0x7d0] ;  /* 0x0007d00050ac7984 */ /* 0x000fe80000000c00 */
[----:B------:R-:W-:Y:S04]  /*39b0*/  LDS.128 R168, [R80+0x5d0] ;  /* 0x0005d00050a87984 */ /* 0x000fe80000000c00 */
[----:B------:R-:W-:Y:S04]  /*39c0*/  LDS.128 R196, [R2.X4+UR4+0x41d0] ;  /* 0x0041d00402c47984 */ /* 0x000fe80008004c00 */
[----:B------:R-:W-:Y:S04]  /*39d0*/  LDS.128 R200, [R2.X4+UR4+0x43d0] ;  /* 0x0043d00402c87984 */ /* 0x000fe80008004c00 */
[----:B------:R-:W-:Y:S01]  /*39e0*/  LDS.128 R204, [R2.X4+UR4+0x45d0] ;  /* 0x0045d00402cc7984 */ /* 0x000fe20008004c00 */
[----:B-1----:R-:W-:-:S03]  /*39f0*/  FFMA R0, R84, R4, R229 ;  /* 0x0000000454007223 */ /* 0x002fc600000000e5 */
[----:B------:R-:W-:Y:S01]  /*3a00*/  LDS.128 R208, [R2.X4+UR4+0x47d0] ;  /* 0x0047d00402d07984 */ /* 0x000fe20008004c00 */
[-C--:B--2---:R-:W-:Y:S01]  /*3a10*/  FFMA R228, R84, R108.reuse, R228 ;  /* 0x0000006c54e47223 */ /* 0x084fe200000000e4 */
[C---:B------:R-:W-:Y:S01]  /*3a20*/  FFMA R79, R85.reuse, R5, R0 ;  /* 0x00000005554f7223 */ /* 0x040fe20000000000 */
[-C--:B------:R-:W-:Y:S01]  /*3a30*/  FFMA R64, R92, R108.reuse, R64 ;  /* 0x0000006c5c407223 */ /* 0x080fe20000000040 */
[----:B------:R-:W-:Y:S01]  /*3a40*/  FFMA R60, R88, R108, R60 ;  /* 0x0000006c583c7223 */ /* 0x000fe2000000003c */
[C---:B------:R-:W-:Y:S01]  /*3a50*/  FFMA R81, R85.reuse, R109, R228 ;  /* 0x0000006d55517223 */ /* 0x040fe200000000e4 */
[----:B---3--:R-:W-:Y:S01]  /*3a60*/  FFMA R230, R84, R52, R230 ;  /* 0x0000003454e67223 */ /* 0x008fe200000000e6 */
[----:B------:R-:W-:Y:S01]  /*3a70*/  FFMA R0, R86, R6, R79 ;  /* 0x0000000656007223 */ /* 0x000fe2000000004f */
[----:B------:R-:W-:Y:S01]  /*3a80*/  FFMA R102, R68, R52, R102 ;  /* 0x0000003444667223 */ /* 0x000fe20000000066 */
[----:B----4-:R-:W-:Y:S01]  /*3a90*/  FFMA R84, R84, R48, R231 ;  /* 0x0000003054547223 */ /* 0x010fe200000000e7 */
[----:B------:R-:W-:Y:S01]  /*3aa0*/  FFMA R76, R86, R110, R81 ;  /* 0x0000006e564c7223 */ /* 0x000fe20000000051 */
[----:B------:R-:W-:Y:S01]  /*3ab0*/  FFMA R77, R85, R53, R230 ;  /* 0x00000035554d7223 */ /* 0x000fe200000000e6 */
[----:B------:R-:W-:Y:S01]  /*3ac0*/  FFMA R107, R87, R7, R0 ;  /* 0x00000007576b7223 */ /* 0x000fe20000000000 */
[----:B------:R-:W-:Y:S01]  /*3ad0*/  FFMA R85, R85, R49, R84 ;  /* 0x0000003155557223 */ /* 0x000fe20000000054 */
[----:B------:R-:W-:Y:S01]  /*3ae0*/  FFMA R121, R87, R111, R76 ;  /* 0x0000006f57797223 */ /* 0x000fe2000000004c */
[C---:B------:R-:W-:Y:S01]  /*3af0*/  FFMA R76, R68.reuse, R48, R103 ;  /* 0x00000030444c7223 */ /* 0x040fe20000000067 */
[C---:B------:R-:W-:Y:S01]  /*3b00*/  FFMA R0, R68.reuse, R4, R101 ;  /* 0x0000000444007223 */ /* 0x040fe20000000065 */
[----:B------:R-:W-:Y:S01]  /*3b10*/  FFMA R68, R68, R108, R100 ;  /* 0x0000006c44447223 */ /* 0x000fe20000000064 */
[C---:B------:R-:W-:Y:S01]  /*3b20*/  FFMA R120, R86.reuse, R54, R77 ;  /* 0x0000003656787223 */ /* 0x040fe2000000004d */
[-C--:B------:R-:W-:Y:S01]  /*3b30*/  FFMA R86, R86, R50.reuse, R85 ;  /* 0x0000003256567223 */ /* 0x080fe20000000055 */
[C---:B------:R-:W-:Y:S01]  /*3b40*/  FFMA R81, R69.reuse, R53, R102 ;  /* 0x0000003545517223 */ /* 0x040fe20000000066 */
[C---:B------:R-:W-:Y:S01]  /*3b50*/  FFMA R83, R69.reuse, R49, R76 ;  /* 0x0000003145537223 */ /* 0x040fe2000000004c */
[C---:B------:R-:W-:Y:S01]  /*3b60*/  FFMA R85, R69.reuse, R5, R0 ;  /* 0x0000000545557223 */ /* 0x040fe20000000000 */
[----:B------:R-:W-:Y:S01]  /*3b70*/  FFMA R69, R69, R109, R68 ;  /* 0x0000006d45457223 */ /* 0x000fe20000000044 */
[----:B------:R-:W1:Y:S01]  /*3b80*/  LDS.128 R76, [R2.X4+UR4+0x2000] ;  /* 0x00200004024c7984 */ /* 0x000e620008004c00 */
[----:B------:R-:W-:Y:S01]  /*3b90*/  FFMA R68, R70, R50, R83 ;  /* 0x0000003246447223 */ /* 0x000fe20000000053 */
[----:B------:R-:W-:Y:S01]  /*3ba0*/  FFMA R66, R92, R52, R66 ;  /* 0x000000345c427223 */ /* 0x000fe20000000042 */
[C---:B------:R-:W-:Y:S01]  /*3bb0*/  FFMA R0, R70.reuse, R110, R69 ;  /* 0x0000006e46007223 */ /* 0x040fe20000000045 */
[----:B------:R-:W-:Y:S01]  /*3bc0*/  FFMA R82, R70, R54, R81 ;  /* 0x0000003646527223 */ /* 0x000fe20000000051 */
[C---:B------:R-:W-:Y:S01]  /*3bd0*/  FFMA R81, R71.reuse, R51, R68 ;  /* 0x0000003347517223 */ /* 0x040fe20000000044 */
[C---:B------:R-:W-:Y:S01]  /*3be0*/  FFMA R68, R92.reuse, R48, R67 ;  /* 0x000000305c447223 */ /* 0x040fe20000000043 */
[----:B------:R-:W-:Y:S01]  /*3bf0*/  FFMA R83, R71, R111, R0 ;  /* 0x0000006f47537223 */ /* 0x000fe20000000000 */
[----:B------:R-:W-:Y:S01]  /*3c00*/  FFMA R0, R92, R4, R65 ;  /* 0x000000045c007223 */ /* 0x000fe20000000041 */
[----:B------:R-:W-:Y:S01]  /*3c10*/  FFMA R106, R70, R6, R85 ;  /* 0x00000006466a7223 */ /* 0x000fe20000000055 */
[----:B------:R-:W-:Y:S01]  /*3c20*/  FFMA R65, R93, R53, R66 ;  /* 0x000000355d417223 */ /* 0x000fe20000000042 */
[----:B------:R-:W-:Y:S01]  /*3c30*/  FFMA R82, R71, R55, R82 ;  /* 0x0000003747527223 */ /* 0x000fe20000000052 */
[----:B------:R-:W-:Y:S01]  /*3c40*/  FFMA R85, R93, R5, R0 ;  /* 0x000000055d557223 */ /* 0x000fe20000000000 */
[----:B------:R-:W-:Y:S01]  /*3c50*/  FFMA R106, R71, R7, R106 ;  /* 0x00000007476a7223 */ /* 0x000fe2000000006a */
[C---:B------:R-:W-:Y:S01]  /*3c60*/  FFMA R67, R93.reuse, R49, R68 ;  /* 0x000000315d437223 */ /* 0x040fe20000000044 */
[----:B------:R-:W-:Y:S01]  /*3c70*/  FFMA R0, R94, R54, R65 ;  /* 0x000000365e007223 */ /* 0x000fe20000000041 */
[----:B------:R-:W2:Y:S01]  /*3c80*/  LDS.128 R68, [R2.X4+UR4+0x2200] ;  /* 0x0022000402447984 */ /* 0x000ea20008004c00 */
[----:B------:R-:W-:Y:S01]  /*3c90*/  FFMA R93, R93, R109, R64 ;  /* 0x0000006d5d5d7223 */ /* 0x000fe20000000040 */
[C---:B------:R-:W-:Y:S01]  /*3ca0*/  FFMA R62, R88.reuse, R52, R62 ;  /* 0x00000034583e7223 */ /* 0x040fe2000000003e */
[----:B------:R-:W-:Y:S01]  /*3cb0*/  FFMA R99, R95, R55, R0 ;  /* 0x000000375f637223 */ /* 0x000fe20000000000 */
[C---:B------:R-:W-:Y:S01]  /*3cc0*/  FFMA R64, R88.reuse, R48, R63 ;  /* 0x0000003058407223 */ /* 0x040fe2000000003f */
[----:B------:R-:W-:Y:S01]  /*3cd0*/  FFMA R0, R88, R4, R61 ;  /* 0x0000000458007223 */ /* 0x000fe2000000003d */
[C---:B------:R-:W-:Y:S01]  /*3ce0*/  FFMA R98, R94.reuse, R50, R67 ;  /* 0x000000325e627223 */ /* 0x040fe20000000043 */
[C---:B------:R-:W-:Y:S01]  /*3cf0*/  FFMA R104, R94.reuse, R110, R93 ;  /* 0x0000006e5e687223 */ /* 0x040fe2000000005d */
[----:B------:R-:W-:Y:S01]  /*3d00*/  FFMA R94, R94, R6, R85 ;  /* 0x000000065e5e7223 */ /* 0x000fe20000000055 */
[C---:B------:R-:W-:Y:S01]  /*3d10*/  FFMA R65, R89.reuse, R53, R62 ;  /* 0x0000003559417223 */ /* 0x040fe2000000003e */
[C---:B------:R-:W-:Y:S01]  /*3d20*/  FFMA R67, R89.reuse, R49, R64 ;  /* 0x0000003159437223 */ /* 0x040fe20000000040 */
[C---:B------:R-:W-:Y:S01]  /*3d30*/  FFMA R85, R89.reuse, R5, R0 ;  /* 0x0000000559557223 */ /* 0x040fe20000000000 */
[----:B------:R-:W-:Y:S01]  /*3d40*/  FFMA R89, R89, R109, R60 ;  /* 0x0000006d59597223 */ /* 0x000fe2000000003c */
[C---:B------:R-:W-:Y:S01]  /*3d50*/  FFMA R0, R90.reuse, R54, R65 ;  /* 0x000000365a007223 */ /* 0x040fe20000000041 */
[----:B------:R-:W3:Y:S01]  /*3d60*/  LDS.128 R60, [R2.X4+UR4+0x2400] ;  /* 0x00240004023c7984 */ /* 0x000ee20008004c00 */
[C---:B------:R-:W-:Y:S01]  /*3d70*/  FFMA R98, R95.reuse, R51, R98 ;  /* 0x000000335f627223 */ /* 0x040fe20000000062 */
[C---:B------:R-:W-:Y:S01]  /*3d80*/  FFMA R104, R95.reuse, R111, R104 ;  /* 0x0000006f5f687223 */ /* 0x040fe20000000068 */
[----:B------:R-:W-:Y:S01]  /*3d90*/  FFMA R105, R95, R7, R94 ;  /* 0x000000075f697223 */ /* 0x000fe2000000005e */
[----:B------:R-:W4:Y:S01]  /*3da0*/  LDS.128 R100, [R2.X4+UR4+0x2600] ;  /* 0x0026000402647984 */ /* 0x000f220008004c00 */
[-C--:B------:R-:W-:Y:S01]  /*3db0*/  FFMA R95, R91, R55.reuse, R0 ;  /* 0x000000375b5f7223 */ /* 0x080fe20000000000 */
[C---:B------:R-:W-:Y:S01]  /*3dc0*/  FFMA R94, R90.reuse, R50, R67 ;  /* 0x000000325a5e7223 */ /* 0x040fe20000000043 */
[C---:B------:R-:W-:Y:S01]  /*3dd0*/  FFMA R96, R90.reuse, R110, R89 ;  /* 0x0000006e5a607223 */ /* 0x040fe20000000059 */
[----:B------:R-:W-:Y:S01]  /*3de0*/  FFMA R90, R90, R6, R85 ;  /* 0x000000065a5a7223 */ /* 0x000fe20000000055 */
[----:B------:R-:W-:Y:S01]  /*3df0*/  FFMA R120, R87, R55, R120 ;  /* 0x0000003757787223 */ /* 0x000fe20000000078 */
[C---:B-1----:R-:W-:Y:S01]  /*3e00*/  FFMA R58, R76.reuse, R52, R58 ;  /* 0x000000344c3a7223 */ /* 0x042fe2000000003a */
        /* <DEDUP_REMOVED lines=8> */
[C---:B------:R-:W-:Y:S01]  /*3e90*/  FFMA R90, R78.reuse, R50, R59 ;  /* 0x000000324e5a7223 */ /* 0x040fe2000000003b */
[C---:B------:R-:W-:Y:S01]  /*3ea0*/  FFMA R0, R78.reuse, R54, R57 ;  /* 0x000000364e007223 */ /* 0x040fe20000000039 */
[C---:B------:R-:W-:Y:S01]  /*3eb0*/  FFMA R92, R78.reuse, R110, R77 ;  /* 0x0000006e4e5c7223 */ /* 0x040fe2000000004d */
[----:B------:R-:W-:Y:S01]  /*3ec0*/  FFMA R78, R78, R6, R65 ;  /* 0x000000064e4e7223 */ /* 0x000fe20000000041 */
[C---:B------:R-:W-:Y:S01]  /*3ed0*/  FFMA R94, R91.reuse, R51, R94 ;  /* 0x000000335b5e7223 */ /* 0x040fe2000000005e */
[----:B------:R-:W1:Y:S01]  /*3ee0*/  LDS.128 R64, [R2.X4+UR4+0x4000] ;  /* 0x0040000402407984 */ /* 0x000e620008004c00 */
[----:B------:R-:W-:Y:S01]  /*3ef0*/  FFMA R96, R91, R111, R96 ;  /* 0x0000006f5b607223 */ /* 0x000fe20000000060 */
[C---:B--2---:R-:W-:Y:S01]  /*3f00*/  FFMA R46, R68.reuse, R52, R46 ;  /* 0x00000034442e7223 */ /* 0x044fe2000000002e */
[----:B------:R-:W-:Y:S01]  /*3f10*/  FFMA R91, R79, R55, R0 ;  /* 0x000000374f5b7223 */ /* 0x000fe20000000000 */
[C---:B------:R-:W-:Y:S01]  /*3f20*/  FFMA R0, R68.reuse, R4, R45 ;  /* 0x0000000444007223 */ /* 0x040fe2000000002d */
[----:B------:R-:W-:Y:S01]  /*3f30*/  FFMA R56, R68, R48, R47 ;  /* 0x0000003044387223 */ /* 0x000fe2000000002f */
[----:B------:R-:W-:Y:S01]  /*3f40*/  FFMA R45, R69, R53, R46 ;  /* 0x00000035452d7223 */ /* 0x000fe2000000002e */
[----:B------:R-:W-:Y:S01]  /*3f50*/  FFMA R90, R79, R51, R90 ;  /* 0x000000334f5a7223 */ /* 0x000fe2000000005a */
[----:B------:R-:W-:Y:S01]  /*3f60*/  FFMA R57, R69, R5, R0 ;  /* 0x0000000545397223 */ /* 0x000fe20000000000 */
[C---:B------:R-:W-:Y:S01]  /*3f70*/  FFMA R92, R79.reuse, R111, R92 ;  /* 0x0000006f4f5c7223 */ /* 0x040fe2000000005c */
[----:B------:R-:W-:Y:S01]  /*3f80*/  FFMA R0, R70, R54, R45 ;  /* 0x0000003646007223 */ /* 0x000fe2000000002d */
[----:B------:R-:W-:Y:S01]  /*3f90*/  FFMA R93, R79, R7, R78 ;  /* 0x000000074f5d7223 */ /* 0x000fe2000000004e */
[----:B------:R-:W-:Y:S01]  /*3fa0*/  FFMA R44, R68, R108, R44 ;  /* 0x0000006c442c7223 */ /* 0x000fe2000000002c */
[----:B------:R-:W2:Y:S01]  /*3fb0*/  LDS.128 R76, [R2.X4+UR4+0x4200] ;  /* 0x00420004024c7984 */ /* 0x000ea20008004c00 */
[----:B------:R-:W-:Y:S01]  /*3fc0*/  FFMA R85, R71, R55, R0 ;  /* 0x0000003747557223 */ /* 0x000fe20000000000 */
[C---:B------:R-:W-:Y:S01]  /*3fd0*/  FFMA R47, R69.reuse, R49, R56 ;  /* 0x00000031452f7223 */ /* 0x040fe20000000038 */
[C---:B---3--:R-:W-:Y:S01]  /*3fe0*/  FFMA R42, R60.reuse, R52, R42 ;  /* 0x000000343c2a7223 */ /* 0x048fe2000000002a */
[C---:B------:R-:W-:Y:S01]  /*3ff0*/  FFMA R0, R60.reuse, R4, R41 ;  /* 0x000000043c007223 */ /* 0x040fe20000000029 */
        /* <DEDUP_REMOVED lines=13> */
[C---:B----4-:R-:W-:Y:S01]  /*40d0*/  FFMA R38, R100.reuse, R52, R38 ;  /* 0x0000003464267223 */ /* 0x050fe20000000026 */
[C---:B------:R-:W-:Y:S01]  /*40e0*/  FFMA R40, R100.reuse, R48, R39 ;  /* 0x0000003064287223 */ /* 0x040fe20000000027 */
[C---:B------:R-:W-:Y:S01]  /*40f0*/  FFMA R0, R100.reuse, R4, R37 ;  /* 0x0000000464007223 */ /* 0x040fe20000000025 */
[C---:B------:R-:W-:Y:S01]  /*4100*/  FFMA R84, R71.reuse, R51, R84 ;  /* 0x0000003347547223 */ /* 0x040fe20000000054 */
[C---:B------:R-:W-:Y:S01]  /*4110*/  FFMA R86, R71.reuse, R111, R86 ;  /* 0x0000006f47567223 */ /* 0x040fe20000000056 */
[----:B------:R-:W-:Y:S01]  /*4120*/  FFMA R89, R71, R7, R70 ;  /* 0x0000000747597223 */ /* 0x000fe20000000046 */
[----:B------:R-:W-:Y:S01]  /*4130*/  FFMA R36, R100, R108, R36 ;  /* 0x0000006c64247223 */ /* 0x000fe20000000024 */
[----:B------:R-:W3:Y:S01]  /*4140*/  LDS.128 R68, [R2.X4+UR4+0x4400] ;  /* 0x0044000402447984 */ /* 0x000ee20008004c00 */
[C---:B------:R-:W-:Y:S01]  /*4150*/  FFMA R37, R101.reuse, R53, R38 ;  /* 0x0000003565257223 */ /* 0x040fe20000000026 */
[C---:B------:R-:W-:Y:S01]  /*4160*/  FFMA R39, R101.reuse, R49, R40 ;  /* 0x0000003165277223 */ /* 0x040fe20000000028 */
[C---:B------:R-:W-:Y:S01]  /*4170*/  FFMA R41, R101.reuse, R5, R0 ;  /* 0x0000000565297223 */ /* 0x040fe20000000000 */
[----:B------:R-:W-:Y:S01]  /*4180*/  FFMA R101, R101, R109, R36 ;  /* 0x0000006d65657223 */ /* 0x000fe20000000024 */
[C---:B------:R-:W-:Y:S01]  /*4190*/  FFMA R56, R62.reuse, R50, R43 ;  /* 0x000000323e387223 */ /* 0x040fe2000000002b */
        /* <DEDUP_REMOVED lines=8> */
[----:B------:R-:W-:Y:S01]  /*4220*/  FFMA R63, R103, R111, R0 ;  /* 0x0000006f673f7223 */ /* 0x000fe20000000000 */
[C---:B-1----:R-:W-:Y:S01]  /*4230*/  FFMA R30, R64.reuse, R52, R30 ;  /* 0x00000034401e7223 */ /* 0x042fe2000000001e */
[C---:B------:R-:W-:Y:S01]  /*4240*/  FFMA R36, R64.reuse, R48, R31 ;  /* 0x0000003040247223 */ /* 0x040fe2000000001f */
[C---:B------:R-:W-:Y:S01]  /*4250*/  FFMA R0, R64.reuse, R4, R29 ;  /* 0x0000000440007223 */ /* 0x040fe2000000001d */
[----:B------:R-:W-:Y:S01]  /*4260*/  FFMA R28, R64, R108, R28 ;  /* 0x0000006c401c7223 */ /* 0x000fe2000000001c */
[C---:B------:R-:W-:Y:S01]  /*4270*/  FFMA R62, R102.reuse, R54, R37 ;  /* 0x00000036663e7223 */ /* 0x040fe20000000025 */
[----:B------:R-:W-:Y:S01]  /*4280*/  FFMA R88, R102, R6, R41 ;  /* 0x0000000666587223 */ /* 0x000fe20000000029 */
[C---:B------:R-:W-:Y:S01]  /*4290*/  FFMA R37, R65.reuse, R53, R30 ;  /* 0x0000003541257223 */ /* 0x040fe2000000001e */
[C---:B------:R-:W-:Y:S01]  /*42a0*/  FFMA R39, R65.reuse, R49, R36 ;  /* 0x0000003141277223 */ /* 0x040fe20000000024 */
[C---:B------:R-:W-:Y:S01]  /*42b0*/  FFMA R41, R65.reuse, R5, R0 ;  /* 0x0000000541297223 */ /* 0x040fe20000000000 */
[----:B------:R-:W-:Y:S01]  /*42c0*/  FFMA R65, R65, R109, R28 ;  /* 0x0000006d41417223 */ /* 0x000fe2000000001c */
[----:B--2---:R-:W-:Y:S01]  /*42d0*/  FFMA R34, R76, R52, R34 ;  /* 0x000000344c227223 */ /* 0x004fe20000000022 */
[----:B------:R-:W1:Y:S01]  /*42e0*/  LDS.128 R28, [R2.X4+UR4+0x4600] ;  /* 0x00460004021c7984 */ /* 0x000e620008004c00 */
[C---:B------:R-:W-:Y:S01]  /*42f0*/  FFMA R36, R66.reuse, R50, R39 ;  /* 0x0000003242247223 */ /* 0x040fe20000000027 */
[----:B------:R-:W-:Y:S01]  /*4300*/  FFMA R0, R66, R110, R65 ;  /* 0x0000006e42007223 */ /* 0x000fe20000000041 */
[----:B------:R-:W-:Y:S01]  /*4310*/  FFMA R32, R76, R108, R32 ;  /* 0x0000006c4c207223 */ /* 0x000fe20000000020 */
[----:B------:R-:W-:Y:S01]  /*4320*/  FFMA R46, R66, R54, R37 ;  /* 0x00000036422e7223 */ /* 0x000fe20000000025 */
[C---:B------:R-:W-:Y:S01]  /*4330*/  FFMA R45, R67.reuse, R51, R36 ;  /* 0x00000033432d7223 */ /* 0x040fe20000000024 */
[----:B------:R-:W-:Y:S01]  /*4340*/  FFMA R47, R67, R111, R0 ;  /* 0x0000006f432f7223 */ /* 0x000fe20000000000 */
[C---:B------:R-:W-:Y:S01]  /*4350*/  FFMA R36, R76.reuse, R48, R35 ;  /* 0x000000304c247223 */ /* 0x040fe20000000023 */
[----:B------:R-:W-:Y:S01]  /*4360*/  FFMA R0, R76, R4, R33 ;  /* 0x000000044c007223 */ /* 0x000fe20000000021 */
[----:B------:R-:W-:Y:S01]  /*4370*/  FFMA R60, R66, R6, R41 ;  /* 0x00000006423c7223 */ /* 0x000fe20000000029 */
[C---:B------:R-:W-:Y:S01]  /*4380*/  FFMA R33, R77.reuse, R53, R34 ;  /* 0x000000354d217223 */ /* 0x040fe20000000022 */
[C---:B------:R-:W-:Y:S01]  /*4390*/  FFMA R35, R77.reuse, R49, R36 ;  /* 0x000000314d237223 */ /* 0x040fe20000000024 */
[C---:B------:R-:W-:Y:S01]  /*43a0*/  FFMA R37, R77.reuse, R5, R0 ;  /* 0x000000054d257223 */ /* 0x040fe20000000000 */
[----:B------:R-:W-:Y:S01]  /*43b0*/  FFMA R77, R77, R109, R32 ;  /* 0x0000006d4d4d7223 */ /* 0x000fe20000000020 */
[C---:B------:R-:W-:Y:S01]  /*43c0*/  FFMA R46, R67.reuse, R55, R46 ;  /* 0x00000037432e7223 */ /* 0x040fe2000000002e */
[----:B------:R-:W-:Y:S01]  /*43d0*/  FFMA R60, R67, R7, R60 ;  /* 0x00000007433c7223 */ /* 0x000fe2000000003c */
[C---:B------:R-:W-:Y:S01]  /*43e0*/  FFMA R32, R78.reuse, R50, R35 ;  /* 0x000000324e207223 */ /* 0x040fe20000000023 */
[----:B------:R-:W2:Y:S01]  /*43f0*/  LDS.128 R64, [R2.X4+UR4+0x6000] ;  /* 0x0060000402407984 */ /* 0x000ea20008004c00 */
[----:B------:R-:W-:Y:S01]  /*4400*/  FFMA R0, R78, R110, R77 ;  /* 0x0000006e4e007223 */ /* 0x000fe2000000004d */
[C---:B---3--:R-:W-:Y:S01]  /*4410*/  FFMA R22, R68.reuse, R52, R22 ;  /* 0x0000003444167223 */ /* 0x048fe20000000016 */
[C---:B------:R-:W-:Y:S01]  /*4420*/  FFMA R41, R79.reuse, R51, R32 ;  /* 0x000000334f297223 */ /* 0x040fe20000000020 */
[C---:B------:R-:W-:Y:S01]  /*4430*/  FFMA R32, R68.reuse, R48, R23 ;  /* 0x0000003044207223 */ /* 0x040fe20000000017 */
[----:B------:R-:W-:Y:S01]  /*4440*/  FFMA R43, R79, R111, R0 ;  /* 0x0000006f4f2b7223 */ /* 0x000fe20000000000 */
        /* <DEDUP_REMOVED lines=13> */
[C---:B------:R-:W-:Y:S01]  /*4520*/  FFMA R34, R70.reuse, R54, R35 ;  /* 0x0000003646227223 */ /* 0x040fe20000000023 */
[----:B------:R-:W-:Y:S01]  /*4530*/  LDS.128 R100, [R2.X4+UR4+0x10] ;  /* 0x0000100402647984 */ /* 0x000fe20008004c00 */
        /* <DEDUP_REMOVED lines=13> */
[----:B------:R-:W-:Y:S01]  /*4610*/  FFMA R30, R30, R6, R29 ;  /* 0x000000061e1e7223 */ /* 0x000fe2000000001d */
[-C--:B------:R-:W-:Y:S01]  /*4620*/  FFMA R18, R116, R52.reuse, R18 ;  /* 0x0000003474127223 */ /* 0x080fe20000000012 */
[C---:B------:R-:W-:Y:S01]  /*4630*/  FFMA R28, R31.reuse, R55, R28 ;  /* 0x000000371f1c7223 */ /* 0x040fe2000000001c */
[C---:B------:R-:W-:Y:S01]  /*4640*/  FFMA R29, R31.reuse, R51, R24 ;  /* 0x000000331f1d7223 */ /* 0x040fe20000000018 */
[C---:B------:R-:W-:Y:S01]  /*4650*/  FFMA R30, R31.reuse, R7, R30 ;  /* 0x000000071f1e7223 */ /* 0x040fe2000000001e */
[----:B------:R-:W-:Y:S01]  /*4660*/  FFMA R31, R31, R111, R0 ;  /* 0x0000006f1f1f7223 */ /* 0x000fe20000000000 */
[C---:B--2---:R-:W-:Y:S01]  /*4670*/  FFMA R10, R64.reuse, R52, R10 ;  /* 0x00000034400a7223 */ /* 0x044fe2000000000a */
        /* <DEDUP_REMOVED lines=10> */
[----:B------:R-:W1:Y:S01]  /*4720*/  LDS.128 R8, [R2.X4+UR4+0x6600] ;  /* 0x0066000402087984 */ /* 0x000e620008004c00 */
[C---:B------:R-:W-:Y:S01]  /*4730*/  FFMA R27, R67.reuse, R55, R0 ;  /* 0x00000037431b7223 */ /* 0x040fe20000000000 */
[----:B------:R-:W-:Y:S01]  /*4740*/  FFMA R66, R66, R6, R65 ;  /* 0x0000000642427223 */ /* 0x000fe20000000041 */
[----:B------:R-:W-:Y:S01]  /*4750*/  FFMA R36, R67, R51, R36 ;  /* 0x0000003343247223 */ /* 0x000fe20000000024 */
[C---:B---3--:R-:W-:Y:S01]  /*4760*/  FFMA R12, R20.reuse, R108, R12 ;  /* 0x0000006c140c7223 */ /* 0x048fe2000000000c */
        /* <DEDUP_REMOVED lines=10> */
[----:B------:R-:W2:Y:S01]  /*4810*/  LDS.128 R12, [R80+0x210] ;  /* 0x00021000500c7984 */ /* 0x000ea20000000c00 */
        /* <DEDUP_REMOVED lines=8> */
[----:B------:R-:W3:Y:S01]  /*48a0*/  LDS.128 R64, [R80+0x410] ;  /* 0x0004100050407984 */ /* 0x000ee20000000c00 */
[----:B------:R-:W-:Y:S01]  /*48b0*/  FFMA R19, R116, R108, R16 ;  /* 0x0000006c74137223 */ /* 0x000fe20000000010 */
[----:B------:R-:W-:Y:S01]  /*48c0*/  FFMA R116, R117, R53, R18 ;  /* 0x0000003575747223 */ /* 0x000fe20000000012 */
[C---:B------:R-:W-:Y:S01]  /*48d0*/  FFMA R0, R23.reuse, R55, R0 ;  /* 0x0000003717007223 */ /* 0x040fe20000000000 */
[----:B------:R-:W4:Y:S01]  /*48e0*/  LDS.128 R68, [R80+0x610] ;  /* 0x0006100050447984 */ /* 0x000f220000000c00 */
[C---:B------:R-:W-:Y:S01]  /*48f0*/  FFMA R24, R23.reuse, R51, R24 ;  /* 0x0000003317187223 */ /* 0x040fe20000000018 */
[C---:B------:R-:W-:Y:S01]  /*4900*/  FFMA R25, R23.reuse, R7, R25 ;  /* 0x0000000717197223 */ /* 0x040fe20000000019 */
[----:B------:R-:W-:Y:S01]  /*4910*/  FFMA R26, R23, R111, R26 ;  /* 0x0000006f171a7223 */ /* 0x000fe2000000001a */
[C---:B------:R-:W-:Y:S01]  /*4920*/  FFMA R16, R117.reuse, R49, R20 ;  /* 0x0000003175107223 */ /* 0x040fe20000000014 */
[C---:B------:R-:W-:Y:S01]  /*4930*/  FFMA R18, R117.reuse, R5, R21 ;  /* 0x0000000575127223 */ /* 0x040fe20000000015 */
[----:B------:R-:W-:Y:S01]  /*4940*/  FFMA R17, R117, R109, R19 ;  /* 0x0000006d75117223 */ /* 0x000fe20000000013 */
[----:B------:R-:W5:Y:S01]  /*4950*/  LDS.128 R20, [R2.X4+UR4+0x210] ;  /* 0x0002100402147984 */ /* 0x000f620008004c00 */
[C---:B------:R-:W-:Y:S01]  /*4960*/  FFMA R117, R118.reuse, R50, R16 ;  /* 0x0000003276757223 */ /* 0x040fe20000000010 */
[C---:B------:R-:W-:Y:S01]  /*4970*/  FFMA R116, R118.reuse, R54, R116 ;  /* 0x0000003676747223 */ /* 0x040fe20000000074 */
[C---:B------:R-:W-:Y:S01]  /*4980*/  FFMA R16, R118.reuse, R6, R18 ;  /* 0x0000000676107223 */ /* 0x040fe20000000012 */
[----:B------:R-:W-:Y:S01]  /*4990*/  FFMA R17, R118, R110, R17 ;  /* 0x0000006e76117223 */ /* 0x000fe20000000011 */
[C---:B-1----:R-:W-:Y:S01]  /*49a0*/  FFMA R4, R8.reuse, R4, R73 ;  /* 0x0000000408047223 */ /* 0x042fe20000000049 */
[C---:B------:R-:W-:Y:S01]  /*49b0*/  FFMA R116, R119.reuse, R55, R116 ;  /* 0x0000003777747223 */ /* 0x040fe20000000074 */
[C---:B------:R-:W-:Y:S01]  /*49c0*/  FFMA R117, R119.reuse, R51, R117 ;  /* 0x0000003377757223 */ /* 0x040fe20000000075 */
[C---:B------:R-:W-:Y:S01]  /*49d0*/  FFMA R118, R119.reuse, R7, R16 ;  /* 0x0000000777767223 */ /* 0x040fe20000000010 */
[C---:B------:R-:W-:Y:S01]  /*49e0*/  FFMA R52, R8.reuse, R52, R74 ;  /* 0x0000003408347223 */ /* 0x040fe2000000004a */
[C---:B------:R-:W-:Y:S01]  /*49f0*/  FFMA R48, R8.reuse, R48, R75 ;  /* 0x0000003008307223 */ /* 0x040fe2000000004b */
[----:B------:R-:W-:Y:S01]  /*4a00*/  FFMA R119, R119, R111, R17 ;  /* 0x0000006f77777223 */ /* 0x000fe20000000011 */
[----:B------:R-:W-:Y:S01]  /*4a10*/  FFMA R8, R8, R108, R72 ;  /* 0x0000006c08087223 */ /* 0x000fe20000000048 */
[C---:B------:R-:W-:Y:S01]  /*4a20*/  FFMA R5, R9.reuse, R5, R4 ;  /* 0x0000000509057223 */ /* 0x040fe20000000004 */
[----:B------:R-:W1:Y:S01]  /*4a30*/  LDS.128 R16, [R2.X4+UR4+0x410] ;  /* 0x0004100402107984 */ /* 0x000e620008004c00 */
        /* <DEDUP_REMOVED lines=8> */
[C---:B--2---:R-:W-:Y:S01]  /*4ac0*/  FFMA R6, R100.reuse, R12, R107 ;  /* 0x0000000c64067223 */ /* 0x044fe2000000006b */
[C---:B------:R-:W-:Y:S01]  /*4ad0*/  FFMA R4, R100.reuse, R112, R121 ;  /* 0x0000007064047223 */ /* 0x040fe20000000079 */
[C---:B------:R-:W-:Y:S01]  /*4ae0*/  FFMA R108, R11.reuse, R55, R108 ;  /* 0x000000370b6c7223 */ /* 0x040fe2000000006c */
[C---:B------:R-:W-:Y:S01]  /*4af0*/  FFMA R109, R11.reuse, R51, R50 ;  /* 0x000000330b6d7223 */ /* 0x040fe20000000032 */
[----:B------:R-:W-:Y:S01]  /*4b00*/  FFMA R111, R11, R111, R10 ;  /* 0x0000006f0b6f7223 */ /* 0x000fe2000000000a */
[----:B------:R-:W-:Y:S01]  /*4b10*/  FFMA R44, R79, R7, R44 ;  /* 0x000000074f2c7223 */ /* 0x000fe2000000002c */
[C---:B------:R-:W-:Y:S01]  /*4b20*/  FFMA R11, R101.reuse, R13, R6 ;  /* 0x0000000d650b7223 */ /* 0x040fe20000000006 */
[C---:B------:R-:W-:Y:S01]  /*4b30*/  FFMA R33, R101.reuse, R113, R4 ;  /* 0x0000007165217223 */ /* 0x040fe20000000004 */
[----:B---3--:R-:W-:Y:S01]  /*4b40*/  FFMA R120, R100, R64, R120 ;  /* 0x0000004064787223 */ /* 0x008fe20000000078 */
[----:B------:R-:W2:Y:S01]  /*4b50*/  LDS.128 R4, [R2.X4+UR4+0x610] ;  /* 0x0006100402047984 */ /* 0x000ea20008004c00 */
[----:B------:R-:W-:Y:S01]  /*4b60*/  FFMA R8, R102, R14, R11 ;  /* 0x0000000e66087223 */ /* 0x000fe2000000000b */
[----:B----4-:R-:W-:Y:S01]  /*4b70*/  FFMA R100, R100, R68, R87 ;  /* 0x0000004464647223 */ /* 0x010fe20000000057 */
[----:B------:R-:W-:Y:S01]  /*4b80*/  FFMA R9, R101, R65, R120 ;  /* 0x0000004165097223 */ /* 0x000fe20000000078 */
[C---:B------:R-:W-:Y:S01]  /*4b90*/  FFMA R10, R102.reuse, R114, R33 ;  /* 0x00000072660a7223 */ /* 0x040fe20000000021 */
[----:B------:R-:W-:Y:S01]  /*4ba0*/  FFMA R87, R103, R15, R8 ;  /* 0x0000000f67577223 */ /* 0x000fe20000000008 */
[----:B------:R-:W-:Y:S01]  /*4bb0*/  FFMA R101, R101, R69, R100 ;  /* 0x0000004565657223 */ /* 0x000fe20000000064 */
[----:B------:R-:W-:Y:S01]  /*4bc0*/  FFMA R48, R102, R66, R9 ;  /* 0x0000004266307223 */ /* 0x000fe20000000009 */
[C---:B-----5:R-:W-:Y:S01]  /*4bd0*/  FFMA R82, R20.reuse, R64, R82 ;  /* 0x0000004014527223 */ /* 0x060fe20000000052 */
[C---:B------:R-:W-:Y:S01]  /*4be0*/  FFMA R8, R20.reuse, R68, R81 ;  /* 0x0000004414087223 */ /* 0x040fe20000000051 */
        /* <DEDUP_REMOVED lines=8> */
[C---:B------:R-:W-:Y:S01]  /*4c70*/  FFMA R101, R103.reuse, R67, R48 ;  /* 0x0000004367657223 */ /* 0x040fe20000000030 */
[----:B------:R-:W3:Y:S01]  /*4c80*/  LDS.128 R8, [R2.X4+UR4+0x2010] ;  /* 0x0020100402087984 */ /* 0x000ee20008004c00 */
[-C--:B------:R-:W-:Y:S01]  /*4c90*/  FFMA R103, R103, R71.reuse, R32 ;  /* 0x0000004767677223 */ /* 0x080fe20000000020 */
[C---:B------:R-:W-:Y:S01]  /*4ca0*/  FFMA R32, R22.reuse, R66, R33 ;  /* 0x0000004216207223 */ /* 0x040fe20000000021 */
[C---:B------:R-:W-:Y:S01]  /*4cb0*/  FFMA R20, R22.reuse, R70, R49 ;  /* 0x0000004616147223 */ /* 0x040fe20000000031 */
        /* <DEDUP_REMOVED lines=8> */
[----:B------:R-:W-:Y:S01]  /*4d40*/  FFMA R42, R79, R55, R42 ;  /* 0x000000374f2a7223 */ /* 0x000fe2000000002a */
[C---:B------:R-:W-:Y:S01]  /*4d50*/  FFMA R79, R23.reuse, R67, R32 ;  /* 0x00000043174f7223 */ /* 0x040fe20000000020 */
[----:B------:R-:W-:Y:S01]  /*4d60*/  FFMA R82, R23, R115, R82 ;  /* 0x0000007317527223 */ /* 0x000fe20000000052 */
[C---:B------:R-:W-:Y:S01]  /*4d70*/  FFMA R33, R17.reuse, R65, R22 ;  /* 0x0000004111217223 */ /* 0x040fe20000000016 */
[C---:B------:R-:W-:Y:S01]  /*4d80*/  FFMA R49, R17.reuse, R69, R98 ;  /* 0x0000004511317223 */ /* 0x040fe20000000062 */
[C---:B------:R-:W-:Y:S01]  /*4d90*/  FFMA R51, R17.reuse, R13, R20 ;  /* 0x0000000d11337223 */ /* 0x040fe20000000014 */
[----:B------:R-:W-:Y:S01]  /*4da0*/  FFMA R17, R17, R113, R104 ;  /* 0x0000007111117223 */ /* 0x000fe20000000068 */
[----:B------:R-:W1:Y:S01]  /*4db0*/  LDS.128 R20, [R2.X4+UR4+0x2210] ;  /* 0x0022100402147984 */ /* 0x000e620008004c00 */
[C---:B------:R-:W-:Y:S01]  /*4dc0*/  FFMA R32, R18.reuse, R66, R33 ;  /* 0x0000004212207223 */ /* 0x040fe20000000021 */
[C---:B------:R-:W-:Y:S01]  /*4dd0*/  FFMA R76, R18.reuse, R70, R49 ;  /* 0x00000046124c7223 */ /* 0x040fe20000000031 */
[C---:B------:R-:W-:Y:S01]  /*4de0*/  FFMA R16, R18.reuse, R114, R17 ;  /* 0x0000007212107223 */ /* 0x040fe20000000011 */
[----:B------:R-:W-:Y:S01]  /*4df0*/  FFMA R78, R18, R14, R51 ;  /* 0x0000000e124e7223 */ /* 0x000fe20000000033 */
[C---:B--2---:R-:W-:Y:S01]  /*4e00*/  FFMA R18, R4.reuse, R64, R95 ;  /* 0x0000004004127223 */ /* 0x044fe2000000005f */
        /* <DEDUP_REMOVED lines=10> */
[----:B------:R-:W2:Y:S01]  /*4eb0*/  LDS.128 R16, [R2.X4+UR4+0x2410] ;  /* 0x0024100402107984 */ /* 0x000ea20008004c00 */
[----:B------:R-:W-:Y:S01]  /*4ec0*/  FFMA R5, R5, R113, R96 ;  /* 0x0000007105057223 */ /* 0x000fe20000000060 */
[C---:B------:R-:W-:Y:S01]  /*4ed0*/  FFMA R32, R6.reuse, R66, R33 ;  /* 0x0000004206207223 */ /* 0x040fe20000000021 */
[C---:B------:R-:W-:Y:S01]  /*4ee0*/  FFMA R48, R6.reuse, R70, R49 ;  /* 0x0000004606307223 */ /* 0x040fe20000000031 */
[C---:B------:R-:W-:Y:S01]  /*4ef0*/  FFMA R74, R6.reuse, R14, R51 ;  /* 0x0000000e064a7223 */ /* 0x040fe20000000033 */
[----:B------:R-:W-:Y:S01]  /*4f00*/  FFMA R4, R6, R114, R5 ;  /* 0x0000007206047223 */ /* 0x000fe20000000005 */
[C---:B---3--:R-:W-:Y:S01]  /*4f10*/  FFMA R6, R8.reuse, R64, R91 ;  /* 0x0000004008067223 */ /* 0x048fe2000000005b */
[C---:B------:R-:W-:Y:S01]  /*4f20*/  FFMA R90, R8.reuse, R68, R90 ;  /* 0x00000044085a7223 */ /* 0x040fe2000000005a */
[C---:B------:R-:W-:Y:S01]  /*4f30*/  FFMA R92, R8.reuse, R112, R92 ;  /* 0x00000070085c7223 */ /* 0x040fe2000000005c */
[----:B------:R-:W-:Y:S01]  /*4f40*/  FFMA R73, R7, R115, R4 ;  /* 0x0000007307497223 */ /* 0x000fe20000000004 */
[----:B------:R-:W-:Y:S01]  /*4f50*/  FFMA R4, R8, R12, R93 ;  /* 0x0000000c08047223 */ /* 0x000fe2000000005d */
[C---:B------:R-:W-:Y:S01]  /*4f60*/  FFMA R49, R9.reuse, R65, R6 ;  /* 0x0000004109317223 */ /* 0x040fe20000000006 */
[----:B------:R-:W-:Y:S01]  /*4f70*/  FFMA R51, R9, R69, R90 ;  /* 0x0000004509337223 */ /* 0x000fe2000000005a */
[----:B------:R-:W-:Y:S01]  /*4f80*/  FFMA R32, R7, R67, R32 ;  /* 0x0000004307207223 */ /* 0x000fe20000000020 */
[C---:B------:R-:W-:Y:S01]  /*4f90*/  FFMA R53, R9.reuse, R13, R4 ;  /* 0x0000000d09357223 */ /* 0x040fe20000000004 */
[----:B------:R-:W-:Y:S01]  /*4fa0*/  FFMA R9, R9, R113, R92 ;  /* 0x0000007109097223 */ /* 0x000fe2000000005c */
        /* <DEDUP_REMOVED lines=20> */
[----:B------:R-:W1:Y:S01]  /*50f0*/  LDS.128 R8, [R2.X4+UR4+0x4010] ;  /* 0x0040100402087984 */ /* 0x000e620008004c00 */
[C---:B------:R-:W-:Y:S01]  /*5100*/  FFMA R20, R22.reuse, R70, R51 ;  /* 0x0000004616147223 */ /* 0x040fe20000000033 */
[C---:B------:R-:W-:Y:S01]  /*5110*/  FFMA R92, R22.reuse, R114, R21 ;  /* 0x00000072165c7223 */ /* 0x040fe20000000015 */
[----:B------:R-:W-:Y:S01]  /*5120*/  FFMA R22, R22, R14, R53 ;  /* 0x0000000e16167223 */ /* 0x000fe20000000035 */
[C---:B--2---:R-:W-:Y:S01]  /*5130*/  FFMA R56, R16.reuse, R68, R56 ;  /* 0x0000004410387223 */ /* 0x044fe20000000038 */
[C---:B------:R-:W-:Y:S01]  /*5140*/  FFMA R91, R23.reuse, R71, R20 ;  /* 0x00000047175b7223 */ /* 0x040fe20000000014 */
[C---:B------:R-:W-:Y:S01]  /*5150*/  FFMA R20, R16.reuse, R12, R59 ;  /* 0x0000000c10147223 */ /* 0x040fe2000000003b */
        /* <DEDUP_REMOVED lines=10> */
[----:B------:R-:W2:Y:S01]  /*5200*/  LDS.128 R56, [R2.X4+UR4+0x4210] ;  /* 0x0042100402387984 */ /* 0x000ea20008004c00 */
[C---:B------:R-:W-:Y:S01]  /*5210*/  FFMA R16, R18.reuse, R70, R23 ;  /* 0x0000004612107223 */ /* 0x040fe20000000017 */
[C---:B------:R-:W-:Y:S01]  /*5220*/  FFMA R86, R18.reuse, R114, R17 ;  /* 0x0000007212567223 */ /* 0x040fe20000000011 */
[----:B------:R-:W-:Y:S01]  /*5230*/  FFMA R18, R18, R14, R49 ;  /* 0x0000000e12127223 */ /* 0x000fe20000000031 */
[C---:B------:R-:W-:Y:S01]  /*5240*/  FFMA R84, R19.reuse, R67, R84 ;  /* 0x0000004313547223 */ /* 0x040fe20000000054 */
[C---:B------:R-:W-:Y:S01]  /*5250*/  FFMA R85, R19.reuse, R71, R16 ;  /* 0x0000004713557223 */ /* 0x040fe20000000010 */
[C---:B---3--:R-:W-:Y:S01]  /*5260*/  FFMA R62, R4.reuse, R64, R62 ;  /* 0x00000040043e7223 */ /* 0x048fe2000000003e */
[C---:B------:R-:W-:Y:S01]  /*5270*/  FFMA R16, R4.reuse, R68, R61 ;  /* 0x0000004404107223 */ /* 0x040fe2000000003d */
[C---:B------:R-:W-:Y:S01]  /*5280*/  FFMA R88, R4.reuse, R12, R88 ;  /* 0x0000000c04587223 */ /* 0x040fe20000000058 */
[----:B------:R-:W-:Y:S01]  /*5290*/  FFMA R4, R4, R112, R63 ;  /* 0x0000007004047223 */ /* 0x000fe2000000003f */
[C---:B------:R-:W-:Y:S01]  /*52a0*/  FFMA R86, R19.reuse, R115, R86 ;  /* 0x0000007313567223 */ /* 0x040fe20000000056 */
        /* <DEDUP_REMOVED lines=12> */
[C---:B-1----:R-:W-:Y:S01]  /*5370*/  FFMA R46, R8.reuse, R64, R46 ;  /* 0x00000040082e7223 */ /* 0x042fe2000000002e */
        /* <DEDUP_REMOVED lines=39> */
[C---:B------:R-:W-:Y:S01]  /*55f0*/  FFMA R35, R21.reuse, R69, R16 ;  /* 0x0000004515237223 */ /* 0x040fe20000000010 */
[C---:B------:R-:W-:Y:S01]  /*5600*/  FFMA R39, R21.reuse, R65, R34 ;  /* 0x0000004115277223 */ /* 0x040fe20000000022 */
[----:B------:R-:W3:Y:S01]  /*5610*/  LDS.128 R16, [R2.X4+UR4+0x6210] ;  /* 0x0062100402107984 */ /* 0x000ee20008004c00 */
        /* <DEDUP_REMOVED lines=20> */
[----:B------:R-:W1:Y:S01]  /*5760*/  LDS.128 R28, [R2.X4+UR4+0x6410] ;  /* 0x00641004021c7984 */ /* 0x000e620008004c00 */
[C---:B------:R-:W-:Y:S01]  /*5770*/  FFMA R34, R6.reuse, R70, R21 ;  /* 0x0000004606227223 */ /* 0x040fe20000000015 */
[----:B------:R-:W-:Y:S01]  /*5780*/  FFMA R6, R6, R14, R5 ;  /* 0x0000000e06067223 */ /* 0x000fe20000000005 */
[C---:B------:R-:W-:Y:S01]  /*5790*/  FFMA R35, R7.reuse, R67, R4 ;  /* 0x0000004307237223 */ /* 0x040fe20000000004 */
[C---:B------:R-:W-:Y:S01]  /*57a0*/  FFMA R40, R7.reuse, R115, R40 ;  /* 0x0000007307287223 */ /* 0x040fe20000000028 */
[C---:B--2---:R-:W-:Y:S01]  /*57b0*/  FFMA R36, R8.reuse, R68, R36 ;  /* 0x0000004408247223 */ /* 0x044fe20000000024 */
        /* <DEDUP_REMOVED lines=14> */
[C---:B---3--:R-:W-:Y:S01]  /*58a0*/  FFMA R26, R16.reuse, R112, R26 ;  /* 0x00000070101a7223 */ /* 0x048fe2000000001a */
        /* <DEDUP_REMOVED lines=13> */
[----:B------:R-:W-:Y:S01]  /*5980*/  LDS.128 R96, [R2.X4+UR4+0x20] ;  /* 0x0000200402607984 */ /* 0x000fe20008004c00 */
[C---:B------:R-:W-:Y:S01]  /*5990*/  FFMA R25, R18.reuse, R14, R25 ;  /* 0x0000000e12197223 */ /* 0x040fe20000000019 */
[----:B------:R-:W-:Y:S01]  /*59a0*/  FFMA R0, R18, R70, R17 ;  /* 0x0000004612007223 */ /* 0x000fe20000000011 */
[C---:B------:R-:W-:Y:S01]  /*59b0*/  FFMA R24, R19.reuse, R67, R24 ;  /* 0x0000004313187223 */ /* 0x040fe20000000018 */
[----:B------:R-:W3:Y:S01]  /*59c0*/  LDS.128 R8, [R80+0x220] ;  /* 0x0002200050087984 */ /* 0x000ee20000000c00 */
[----:B------:R-:W-:Y:S01]  /*59d0*/  FFMA R25, R19, R15, R25 ;  /* 0x0000000f13197223 */ /* 0x000fe20000000019 */
[C---:B-1----:R-:W-:Y:S01]  /*59e0*/  FFMA R16, R28.reuse, R64, R116 ;  /* 0x000000401c107223 */ /* 0x042fe20000000074 */
[C---:B------:R-:W-:Y:S01]  /*59f0*/  FFMA R117, R28.reuse, R68, R117 ;  /* 0x000000441c757223 */ /* 0x040fe20000000075 */
[----:B------:R-:W1:Y:S01]  /*5a00*/  LDS.128 R60, [R80+0x620] ;  /* 0x00062000503c7984 */ /* 0x000e620000000c00 */
[C---:B------:R-:W-:Y:S01]  /*5a10*/  FFMA R17, R28.reuse, R112, R119 ;  /* 0x000000701c117223 */ /* 0x040fe20000000077 */
[----:B------:R-:W-:Y:S01]  /*5a20*/  FFMA R18, R28, R12, R118 ;  /* 0x0000000c1c127223 */ /* 0x000fe20000000076 */
[C---:B------:R-:W-:Y:S01]  /*5a30*/  FFMA R16, R29.reuse, R65, R16 ;  /* 0x000000411d107223 */ /* 0x040fe20000000010 */
[----:B------:R-:W4:Y:S01]  /*5a40*/  LDS.128 R104, [R80+0x20] ;  /* 0x0000200050687984 */ /* 0x000f220000000c00 */
[C---:B------:R-:W-:Y:S01]  /*5a50*/  FFMA R28, R29.reuse, R69, R117 ;  /* 0x000000451d1c7223 */ /* 0x040fe20000000075 */
[C---:B------:R-:W-:Y:S01]  /*5a60*/  FFMA R17, R29.reuse, R113, R17 ;  /* 0x000000711d117223 */ /* 0x040fe20000000011 */
[----:B------:R-:W-:Y:S01]  /*5a70*/  FFMA R18, R29, R13, R18 ;  /* 0x0000000d1d127223 */ /* 0x000fe20000000012 */
[----:B------:R-:W5:Y:S01]  /*5a80*/  LDS.128 R52, [R80+0x420] ;  /* 0x0004200050347984 */ /* 0x000f620000000c00 */
[C---:B------:R-:W-:Y:S01]  /*5a90*/  FFMA R29, R30.reuse, R66, R16 ;  /* 0x000000421e1d7223 */ /* 0x040fe20000000010 */
[C---:B------:R-:W-:Y:S01]  /*5aa0*/  FFMA R28, R30.reuse, R70, R28 ;  /* 0x000000461e1c7223 */ /* 0x040fe2000000001c */
[C---:B------:R-:W-:Y:S01]  /*5ab0*/  FFMA R16, R30.reuse, R14, R18 ;  /* 0x0000000e1e107223 */ /* 0x040fe20000000012 */
[----:B------:R-:W5:Y:S01]  /*5ac0*/  LDS.128 R20, [R2.X4+UR4+0x220] ;  /* 0x0002200402147984 */ /* 0x000f620008004c00 */
[----:B------:R-:W-:Y:S01]  /*5ad0*/  FFMA R17, R30, R114, R17 ;  /* 0x000000721e117223 */ /* 0x000fe20000000011 */
[C---:B------:R-:W-:Y:S01]  /*5ae0*/  FFMA R28, R31.reuse, R71, R28 ;  /* 0x000000471f1c7223 */ /* 0x040fe2000000001c */
[C---:B------:R-:W-:Y:S01]  /*5af0*/  FFMA R29, R31.reuse, R67, R29 ;  /* 0x000000431f1d7223 */ /* 0x040fe2000000001d */
[----:B------:R-:W-:Y:S01]  /*5b00*/  FFMA R30, R31, R15, R16 ;  /* 0x0000000f1f1e7223 */ /* 0x000fe20000000010 */
[C---:B--2---:R-:W-:Y:S01]  /*5b10*/  FFMA R110, R4.reuse, R12, R110 ;  /* 0x0000000c046e7223 */ /* 0x044fe2000000006e */
[C---:B------:R-:W-:Y:S01]  /*5b20*/  FFMA R109, R4.reuse, R68, R109 ;  /* 0x00000044046d7223 */ /* 0x040fe2000000006d */
[C---:B------:R-:W-:Y:S01]  /*5b30*/  FFMA R108, R4.reuse, R64, R108 ;  /* 0x00000040046c7223 */ /* 0x040fe2000000006c */
[C---:B------:R-:W-:Y:S01]  /*5b40*/  FFMA R0, R19.reuse, R71, R0 ;  /* 0x0000004713007223 */ /* 0x040fe20000000000 */
[-C--:B------:R-:W-:Y:S01]  /*5b50*/  FFMA R26, R19, R115.reuse, R26 ;  /* 0x00000073131a7223 */ /* 0x080fe2000000001a */
[----:B------:R-:W-:Y:S01]  /*5b60*/  FFMA R31, R31, R115, R17 ;  /* 0x000000731f1f7223 */ /* 0x000fe20000000011 */
[----:B------:R-:W-:Y:S01]  /*5b70*/  FFMA R4, R4, R112, R111 ;  /* 0x0000007004047223 */ /* 0x000fe2000000006f */
[----:B------:R-:W2:Y:S01]  /*5b80*/  LDS.128 R16, [R2.X4+UR4+0x420] ;  /* 0x0004200402107984 */ /* 0x000ea20008004c00 */
        /* <DEDUP_REMOVED lines=13> */
[----:B------:R-:W-:Y:S01]  /*5c60*/  LDS.128 R108, [R80+0x30] ;  /* 0x00003000506c7984 */ /* 0x000fe20000000c00 */
[----:B-1----:R-:W-:-:S02]  /*5c70*/  FFMA R6, R96, R60, R103 ;  /* 0x0000003c60067223 */ /* 0x002fc40000000067 */
[C---:B------:R-:W-:Y:S01]  /*5c80*/  FFMA R15, R97.reuse, R9, R4 ;  /* 0x00000009610f7223 */ /* 0x040fe20000000004 */
[----:B------:R-:W-:Y:S01]  /*5c90*/  LDS.128 R212, [R2.X4+UR4+0x61d0] ;  /* 0x0061d00402d47984 */ /* 0x000fe20008004c00 */
[----:B----4-:R-:W-:Y:S01]  /*5ca0*/  FFMA R102, R96, R104, R102 ;  /* 0x0000006860667223 */ /* 0x010fe20000000066 */
[C---:B------:R-:W-:Y:S01]  /*5cb0*/  FFMA R13, R97.reuse, R61, R6 ;  /* 0x0000003d610d7223 */ /* 0x040fe20000000006 */
[----:B------:R-:W-:Y:S01]  /*5cc0*/  FFMA R12, R98, R10, R15 ;  /* 0x0000000a620c7223 */ /* 0x000fe2000000000f */
[----:B------:R-:W1:Y:S01]  /*5cd0*/  LDS.128 R4, [R2.X4+UR4+0x620] ;  /* 0x0006200402047984 */ /* 0x000e620008004c00 */
[----:B-----5:R-:W-:Y:S01]  /*5ce0*/  FFMA R96, R96, R52, R101 ;  /* 0x0000003460607223 */ /* 0x020fe20000000065 */
[----:B------:R-:W-:Y:S01]  /*5cf0*/  FFMA R65, R97, R105, R102 ;  /* 0x0000006961417223 */ /* 0x000fe20000000066 */
[C---:B------:R-:W-:Y:S01]  /*5d00*/  FFMA R66, R98.reuse, R62, R13 ;  /* 0x0000003e62427223 */ /* 0x040fe2000000000d */
[----:B------:R-:W-:Y:S01]  /*5d10*/  FFMA R87, R99, R11, R12 ;  /* 0x0000000b63577223 */ /* 0x000fe2000000000c */
[----:B------:R-:W-:Y:S01]  /*5d20*/  FFMA R97, R97, R53, R96 ;  /* 0x0000003561617223 */ /* 0x000fe20000000060 */
        /* <DEDUP_REMOVED lines=8> */
[----:B------:R-:W-:Y:S01]  /*5db0*/  FFMA R64, R20, R52, R79 ;  /* 0x0000003414407223 */ /* 0x000fe2000000004f */
[C---:B------:R-:W-:Y:S01]  /*5dc0*/  FFMA R69, R21.reuse, R9, R12 ;  /* 0x0000000915457223 */ /* 0x040fe2000000000c */
[C---:B------:R-:W-:Y:S01]  /*5dd0*/  FFMA R65, R21.reuse, R61, R14 ;  /* 0x0000003d15417223 */ /* 0x040fe2000000000e */
[----:B--2---:R-:W-:Y:S01]  /*5de0*/  FFMA R76, R16, R60, R76 ;  /* 0x0000003c104c7223 */ /* 0x004fe2000000004c */
[C---:B------:R-:W-:Y:S01]  /*5df0*/  FFMA R67, R21.reuse, R53, R64 ;  /* 0x0000003515437223 */ /* 0x040fe20000000040 */
[----:B------:R-:W2:Y:S01]  /*5e00*/  LDS.128 R12, [R2.X4+UR4+0x2020] ;  /* 0x00202004020c7984 */ /* 0x000ea20008004c00 */
        /* <DEDUP_REMOVED lines=9> */
[C---:B------:R-:W-:Y:S01]  /*5ea0*/  FFMA R82, R23.reuse, R107, R82 ;  /* 0x0000006b17527223 */ /* 0x040fe20000000052 */
[----:B------:R-:W-:Y:S01]  /*5eb0*/  FFMA R83, R23, R11, R22 ;  /* 0x0000000b17537223 */ /* 0x000fe20000000016 */
        /* <DEDUP_REMOVED lines=25> */
[C---:B------:R-:W-:Y:S01]  /*6050*/  FFMA R74, R6.reuse, R10, R67 ;  /* 0x0000000a064a7223 */ /* 0x040fe20000000043 */
[----:B------:R-:W-:Y:S01]  /*6060*/  FFMA R4, R6, R106, R5 ;  /* 0x0000006a06047223 */ /* 0x000fe20000000005 */
[----:B------:R-:W-:Y:S01]  /*6070*/  FFMA R32, R7, R55, R32 ;  /* 0x0000003707207223 */ /* 0x000fe20000000020 */
[C---:B--2---:R-:W-:Y:S01]  /*6080*/  FFMA R94, R12.reuse, R60, R94 ;  /* 0x0000003c0c5e7223 */ /* 0x044fe2000000005e */
        /* <DEDUP_REMOVED lines=8> */
[----:B------:R-:W-:Y:S01]  /*6110*/  FFMA R74, R7, R11, R74 ;  /* 0x0000000b074a7223 */ /* 0x000fe2000000004a */
[----:B------:R-:W-:Y:S01]  /*6120*/  FFMA R13, R13, R105, R12 ;  /* 0x000000690d0d7223 */ /* 0x000fe2000000000c */
[----:B------:R-:W2:Y:S01]  /*6130*/  LDS.128 R4, [R2.X4+UR4+0x2620] ;  /* 0x0026200402047984 */ /* 0x000ea20008004c00 */
[C---:B------:R-:W-:Y:S01]  /*6140*/  FFMA R64, R14.reuse, R54, R67 ;  /* 0x000000360e407223 */ /* 0x040fe20000000043 */
[C---:B------:R-:W-:Y:S01]  /*6150*/  FFMA R70, R14.reuse, R62, R65 ;  /* 0x0000003e0e467223 */ /* 0x040fe20000000041 */
[C---:B------:R-:W-:Y:S01]  /*6160*/  FFMA R12, R14.reuse, R106, R13 ;  /* 0x0000006a0e0c7223 */ /* 0x040fe2000000000d */
[----:B------:R-:W-:Y:S01]  /*6170*/  FFMA R72, R14, R10, R69 ;  /* 0x0000000a0e487223 */ /* 0x000fe20000000045 */
[C---:B---3--:R-:W-:Y:S01]  /*6180*/  FFMA R14, R20.reuse, R60, R91 ;  /* 0x0000003c140e7223 */ /* 0x048fe2000000005b */
        /* <DEDUP_REMOVED lines=9> */
[C---:B------:R-:W-:Y:S01]  /*6220*/  FFMA R67, R21.reuse, R53, R90 ;  /* 0x0000003515437223 */ /* 0x040fe2000000005a */
[----:B------:R-:W3:Y:S01]  /*6230*/  LDS.128 R12, [R2.X4+UR4+0x4020] ;  /* 0x00402004020c7984 */ /* 0x000ee20008004c00 */
        /* <DEDUP_REMOVED lines=9> */
[----:B------:R-:W-:Y:S01]  /*62d0*/  FFMA R20, R16, R8, R89 ;  /* 0x0000000810147223 */ /* 0x000fe20000000059 */
        /* <DEDUP_REMOVED lines=18> */
[C---:B------:R-:W-:Y:S01]  /*6400*/  FFMA R64, R19.reuse, R55, R64 ;  /* 0x0000003713407223 */ /* 0x040fe20000000040 */
        /* <DEDUP_REMOVED lines=54> */
[----:B------:R-:W2:Y:S01]  /*6770*/  LDS.128 R12, [R2.X4+UR4+0x6220] ;  /* 0x00622004020c7984 */ /* 0x000ea20008004c00 */
        /* <DEDUP_REMOVED lines=11> */
[C---:B------:R-:W-:Y:S01]  /*6830*/  FFMA R34, R4.reuse, R60, R34 ;  /* 0x0000003c04227223 */ /* 0x040fe20000000022 */
[----:B------:R-:W-:Y:S01]  /*6840*/  FFMA R4, R4, R8, R39 ;  /* 0x0000000804047223 */ /* 0x000fe20000000027 */
[----:B------:R-:W-:Y:S01]  /*6850*/  FFMA R44, R23, R11, R44 ;  /* 0x0000000b172c7223 */ /* 0x000fe2000000002c */
[C---:B------:R-:W-:Y:S01]  /*6860*/  FFMA R21, R5.reuse, R53, R20 ;  /* 0x0000003505157223 */ /* 0x040fe20000000014 */
[----:B------:R-:W3:Y:S01]  /*6870*/  LDS.128 R88, [R2.X4+UR4+0x6420] ;  /* 0x0064200402587984 */ /* 0x000ee20008004c00 */
        /* <DEDUP_REMOVED lines=8> */
[C---:B-1----:R-:W-:Y:S01]  /*6900*/  FFMA R4, R16.reuse, R60, R27 ;  /* 0x0000003c10047223 */ /* 0x042fe2000000001b */
        /* <DEDUP_REMOVED lines=14> */
[----:B------:R-:W-:Y:S01]  /*69f0*/  FFMA R18, R18, R10, R17 ;  /* 0x0000000a12127223 */ /* 0x000fe20000000011 */
[C---:B--2---:R-:W-:Y:S01]  /*6a00*/  FFMA R26, R12.reuse, R104, R26 ;  /* 0x000000680c1a7223 */ /* 0x044fe2000000001a */
        /* <DEDUP_REMOVED lines=8> */
[----:B------:R-:W2:Y:S01]  /*6a90*/  LDS.128 R100, [R2.X4+UR4+0x30] ;  /* 0x0000300402647984 */ /* 0x000ea20008004c00 */
[C---:B------:R-:W-:Y:S01]  /*6aa0*/  FFMA R25, R13.reuse, R9, R16 ;  /* 0x000000090d197223 */ /* 0x040fe20000000010 */
[C---:B------:R-:W-:Y:S01]  /*6ab0*/  FFMA R26, R14.reuse, R106, R19 ;  /* 0x0000006a0e1a7223 */ /* 0x040fe20000000013 */
[----:B------:R-:W-:Y:S01]  /*6ac0*/  FFMA R0, R14, R62, R17 ;  /* 0x0000003e0e007223 */ /* 0x000fe20000000011 */
[----:B------:R-:W-:Y:S01]  /*6ad0*/  LDS.128 R56, [R80+0x630] ;  /* 0x0006300050387984 */ /* 0x000fe20000000c00 */
[----:B------:R-:W-:Y:S01]  /*6ae0*/  FFMA R24, R12, R52, R24 ;  /* 0x000000340c187223 */ /* 0x000fe20000000018 */
[----:B---3--:R-:W-:Y:S01]  /*6af0*/  FFMA R28, R88, R60, R28 ;  /* 0x0000003c581c7223 */ /* 0x008fe2000000001c */
[----:B------:R-:W-:Y:S01]  /*6b00*/  FFMA R25, R14, R10, R25 ;  /* 0x0000000a0e197223 */ /* 0x000fe20000000019 */
[----:B------:R-:W3:Y:S01]  /*6b10*/  LDS.128 R16, [R80+0x230] ;  /* 0x0002300050107984 */ /* 0x000ee20000000c00 */
[----:B------:R-:W-:Y:S01]  /*6b20*/  FFMA R13, R13, R53, R24 ;  /* 0x000000350d0d7223 */ /* 0x000fe20000000018 */
[----:B------:R-:W-:Y:S01]  /*6b30*/  FFMA R12, R88, R52, R29 ;  /* 0x00000034580c7223 */ /* 0x000fe2000000001d */
[----:B------:R-:W-:Y:S01]  /*6b40*/  FFMA R0, R15, R63, R0 ;  /* 0x0000003f0f007223 */ /* 0x000fe20000000000 */
[----:B------:R-:W4:Y:S01]  /*6b50*/  LDS.128 R20, [R80+0x430] ;  /* 0x0004300050147984 */ /* 0x000f220000000c00 */
[----:B------:R-:W-:Y:S01]  /*6b60*/  FFMA R24, R14, R54, R13 ;  /* 0x000000360e187223 */ /* 0x000fe2000000000d */
[C---:B------:R-:W-:Y:S01]  /*6b70*/  FFMA R13, R88.reuse, R104, R31 ;  /* 0x00000068580d7223 */ /* 0x040fe2000000001f */
[----:B------:R-:W-:Y:S01]  /*6b80*/  FFMA R14, R88, R8, R30 ;  /* 0x00000008580e7223 */ /* 0x000fe2000000001e */
[C---:B------:R-:W-:Y:S01]  /*6b90*/  FFMA R88, R89.reuse, R61, R28 ;  /* 0x0000003d59587223 */ /* 0x040fe2000000001c */
[C---:B------:R-:W-:Y:S01]  /*6ba0*/  FFMA R12, R89.reuse, R53, R12 ;  /* 0x00000035590c7223 */ /* 0x040fe2000000000c */
[----:B------:R-:W5:Y:S01]  /*6bb0*/  LDS.128 R28, [R2.X4+UR4+0x230] ;  /* 0x00023004021c7984 */ /* 0x000f620008004c00 */
        /* <DEDUP_REMOVED lines=8> */
[----:B------:R-:W-:Y:S01]  /*6c40*/  FFMA R24, R15, R55, R24 ;  /* 0x000000370f187223 */ /* 0x000fe20000000018 */
[-C--:B------:R-:W-:Y:S01]  /*6c50*/  FFMA R90, R91, R11.reuse, R12 ;  /* 0x0000000b5b5a7223 */ /* 0x080fe2000000000c */
[C---:B-1----:R-:W-:Y:S01]  /*6c60*/  FFMA R114, R4.reuse, R8, R114 ;  /* 0x0000000804727223 */ /* 0x042fe20000000072 */
[C---:B------:R-:W-:Y:S01]  /*6c70*/  FFMA R112, R4.reuse, R60, R112 ;  /* 0x0000003c04707223 */ /* 0x040fe20000000070 */
[C---:B------:R-:W-:Y:S01]  /*6c80*/  FFMA R113, R4.reuse, R52, R113 ;  /* 0x0000003404717223 */ /* 0x040fe20000000071 */
[----:B------:R-:W-:Y:S01]  /*6c90*/  FFMA R4, R4, R104, R115 ;  /* 0x0000006804047223 */ /* 0x000fe20000000073 */
[C---:B------:R-:W-:Y:S01]  /*6ca0*/  FFMA R25, R15.reuse, R11, R25 ;  /* 0x0000000b0f197223 */ /* 0x040fe20000000019 */
[-C--:B------:R-:W-:Y:S01]  /*6cb0*/  FFMA R26, R15, R107.reuse, R26 ;  /* 0x0000006b0f1a7223 */ /* 0x080fe2000000001a */
        /* <DEDUP_REMOVED lines=14> */
[C---:B---3--:R-:W-:Y:S01]  /*6da0*/  FFMA R4, R100.reuse, R16, R87 ;  /* 0x0000001064047223 */ /* 0x048fe20000000057 */
[C---:B------:R-:W-:Y:S01]  /*6db0*/  FFMA R6, R100.reuse, R56, R97 ;  /* 0x0000003864067223 */ /* 0x040fe20000000061 */
[----:B------:R-:W-:Y:S01]  /*6dc0*/  FFMA R106, R7, R11, R10 ;  /* 0x0000000b076a7223 */ /* 0x000fe2000000000a */
[----:B----4-:R-:W-:Y:S01]  /*6dd0*/  FFMA R100, R100, R20, R99 ;  /* 0x0000001464647223 */ /* 0x010fe20000000063 */
[C---:B------:R-:W-:Y:S01]  /*6de0*/  FFMA R7, R101.reuse, R17, R4 ;  /* 0x0000001165077223 */ /* 0x040fe20000000004 */
[C---:B------:R-:W-:Y:S01]  /*6df0*/  FFMA R5, R101.reuse, R57, R6 ;  /* 0x0000003965057223 */ /* 0x040fe20000000006 */
        /* <DEDUP_REMOVED lines=11> */
[C---:B-----5:R-:W-:Y:S01]  /*6eb0*/  FFMA R6, R28.reuse, R56, R81 ;  /* 0x000000381c067223 */ /* 0x060fe20000000051 */
[C---:B------:R-:W-:Y:S01]  /*6ec0*/  FFMA R4, R28.reuse, R16, R83 ;  /* 0x000000101c047223 */ /* 0x040fe20000000053 */
[C---:B------:R-:W-:Y:S01]  /*6ed0*/  FFMA R52, R28.reuse, R20, R79 ;  /* 0x000000141c347223 */ /* 0x040fe2000000004f */
        /* <DEDUP_REMOVED lines=8> */
[----:B------:R-:W-:Y:S01]  /*6f60*/  LDS.128 R112, [R80+0x240] ;  /* 0x0002400050707984 */ /* 0x000fe20000000c00 */
        /* <DEDUP_REMOVED lines=172> */
[----:B------:R-:W-:Y:S01]  /*7a30*/  LDS.128 R92, [R2.X4+UR4+0x40] ;  /* 0x00004004025c7984 */ /* 0x000fe20008004c00 */
        /* <DEDUP_REMOVED lines=17> */
[C---:B---3--:R-:W-:Y:S01]  /*7b50*/  FFMA R26, R4.reuse, R108, R26 ;  /* 0x0000006c041a7223 */ /* 0x048fe2000000001a */
        /* <DEDUP_REMOVED lines=8> */
[----:B------:R-:W3:Y:S01]  /*7be0*/  LDS.128 R36, [R80+0x640] ;  /* 0x0006400050247984 */ /* 0x000ee20000000c00 */
[C---:B------:R-:W-:Y:S01]  /*7bf0*/  FFMA R25, R5.reuse, R17, R8 ;  /* 0x0000001105197223 */ /* 0x040fe20000000008 */
[C---:B------:R-:W-:Y:S01]  /*7c00*/  FFMA R26, R6.reuse, R110, R11 ;  /* 0x0000006e061a7223 */ /* 0x040fe2000000000b */
[----:B------:R-:W-:Y:S01]  /*7c10*/  FFMA R0, R6, R58, R9 ;  /* 0x0000003a06007223 */ /* 0x000fe20000000009 */
[----:B------:R-:W-:Y:S01]  /*7c20*/  LDS.128 R28, [R80+0x440] ;  /* 0x00044000501c7984 */ /* 0x000fe20000000c00 */
[----:B------:R-:W-:Y:S01]  /*7c30*/  FFMA R24, R4, R20, R24 ;  /* 0x0000001404187223 */ /* 0x000fe20000000018 */
[----:B-1----:R-:W-:Y:S01]  /*7c40*/  FFMA R88, R96, R56, R88 ;  /* 0x0000003860587223 */ /* 0x002fe20000000058 */
[----:B------:R-:W-:Y:S01]  /*7c50*/  FFMA R25, R6, R18, R25 ;  /* 0x0000001206197223 */ /* 0x000fe20000000019 */
[----:B------:R-:W1:Y:S01]  /*7c60*/  LDS.128 R8, [R80+0x40] ;  /* 0x0000400050087984 */ /* 0x000e620000000c00 */
        /* <DEDUP_REMOVED lines=9> */
[----:B------:R-:W4:Y:S01]  /*7d00*/  LDS.128 R88, [R2.X4+UR4+0x240] ;  /* 0x0002400402587984 */ /* 0x000f220008004c00 */
        /* <DEDUP_REMOVED lines=9> */
[----:B------:R-:W-:Y:S01]  /*7da0*/  FFMA R98, R99, R19, R4 ;  /* 0x0000001363627223 */ /* 0x000fe20000000004 */
[-C--:B------:R-:W-:Y:S01]  /*7db0*/  FFMA R26, R7, R111.reuse, R26 ;  /* 0x0000006f071a7223 */ /* 0x080fe2000000001a */
[C---:B--2---:R-:W-:Y:S01]  /*7dc0*/  FFMA R106, R12.reuse, R16, R106 ;  /* 0x000000100c6a7223 */ /* 0x044fe2000000006a */
[C---:B------:R-:W-:Y:S01]  /*7dd0*/  FFMA R104, R12.reuse, R56, R104 ;  /* 0x000000380c687223 */ /* 0x040fe20000000068 */
[C---:B------:R-:W-:Y:S01]  /*7de0*/  FFMA R105, R12.reuse, R20, R105 ;  /* 0x000000140c697223 */ /* 0x040fe20000000069 */
[----:B------:R-:W-:Y:S01]  /*7df0*/  FFMA R12, R12, R108, R107 ;  /* 0x0000006c0c0c7223 */ /* 0x000fe2000000006b */
        /* <DEDUP_REMOVED lines=11> */
[C---:B---3--:R-:W-:Y:S01]  /*7eb0*/  FFMA R12, R92.reuse, R36, R101 ;  /* 0x000000245c0c7223 */ /* 0x048fe20000000065 */
[C---:B------:R-:W-:Y:S01]  /*7ec0*/  FFMA R108, R15.reuse, R59, R108 ;  /* 0x0000003b0f6c7223 */ /* 0x040fe2000000006c */
[C---:B------:R-:W-:Y:S01]  /*7ed0*/  FFMA R109, R15.reuse, R23, R22 ;  /* 0x000000170f6d7223 */ /* 0x040fe20000000016 */
[C---:B-1----:R-:W-:Y:S01]  /*7ee0*/  FFMA R102, R92.reuse, R8, R102 ;  /* 0x000000085c667223 */ /* 0x042fe20000000066 */
        /* <DEDUP_REMOVED lines=12> */
[-C--:B------:R-:W-:Y:S01]  /*7fb0*/  FFMA R92, R115, R95.reuse, R92 ;  /* 0x0000005f735c7223 */ /* 0x080fe2000000005c */
[-C--:B------:R-:W-:Y:S01]  /*7fc0*/  FFMA R93, R39, R95.reuse, R20 ;  /* 0x0000005f275d7223 */ /* 0x080fe20000000014 */
[-C--:B------:R-:W-:Y:S01]  /*7fd0*/  FFMA R94, R11, R95.reuse, R12 ;  /* 0x0000005f0b5e7223 */ /* 0x080fe2000000000c */
[----:B------:R-:W-:Y:S01]  /*7fe0*/  FFMA R95, R31, R95, R14 ;  /* 0x0000005f1f5f7223 */ /* 0x000fe2000000000e */
[C---:B----4-:R-:W-:Y:S01]  /*7ff0*/  FFMA R14, R88.reuse, R36, R81 ;  /* 0x00000024580e7223 */ /* 0x050fe20000000051 */
        /* <DEDUP_REMOVED lines=29> */
[-C--:B------:R-:W-:Y:S01]  /*81d0*/  FFMA R79, R115, R7.reuse, R4 ;  /* 0x00000007734f7223 */ /* 0x080fe20000000004 */
[C---:B-1----:R-:W-:Y:S01]  /*81e0*/  FFMA R4, R16.reuse, R36, R33 ;  /* 0x0000002410047223 */ /* 0x042fe20000000021 */
[C---:B------:R-:W-:Y:S01]  /*81f0*/  FFMA R74, R16.reuse, R112, R74 ;  /* 0x00000070104a7223 */ /* 0x040fe2000000004a */
[C---:B------:R-:W-:Y:S01]  /*8200*/  FFMA R32, R16.reuse, R28, R32 ;  /* 0x0000001c10207223 */ /* 0x040fe20000000020 */
[----:B------:R-:W-:Y:S01]  /*8210*/  FFMA R16, R16, R8, R73 ;  /* 0x0000000810107223 */ /* 0x000fe20000000049 */
[----:B------:R-:W-:Y:S01]  /*8220*/  FFMA R77, R31, R7, R56 ;  /* 0x000000071f4d7223 */ /* 0x000fe20000000038 */
[----:B------:R-:W-:Y:S01]  /*8230*/  FFMA R59, R17, R113, R74 ;  /* 0x00000071113b7223 */ /* 0x000fe2000000004a */
[-C--:B------:R-:W-:Y:S01]  /*8240*/  FFMA R78, R39, R7.reuse, R78 ;  /* 0x00000007274e7223 */ /* 0x080fe2000000004e */
[----:B------:R-:W-:Y:S01]  /*8250*/  FFMA R81, R11, R7, R6 ;  /* 0x000000070b517223 */ /* 0x000fe20000000006 */
[C---:B------:R-:W-:Y:S01]  /*8260*/  FFMA R33, R17.reuse, R37, R4 ;  /* 0x0000002511217223 */ /* 0x040fe20000000004 */
[C---:B------:R-:W-:Y:S01]  /*8270*/  FFMA R57, R17.reuse, R29, R32 ;  /* 0x0000001d11397223 */ /* 0x040fe20000000020 */
[----:B------:R-:W1:Y:S01]  /*8280*/  LDS.128 R4, [R2.X4+UR4+0x2440] ;  /* 0x0024400402047984 */ /* 0x000e620008004c00 */
[----:B------:R-:W-:Y:S01]  /*8290*/  FFMA R17, R17, R9, R16 ;  /* 0x0000000911117223 */ /* 0x000fe20000000010 */
[C---:B------:R-:W-:Y:S01]  /*82a0*/  FFMA R16, R18.reuse, R114, R59 ;  /* 0x0000007212107223 */ /* 0x040fe2000000003b */
[C---:B------:R-:W-:Y:S01]  /*82b0*/  FFMA R32, R18.reuse, R30, R57 ;  /* 0x0000001e12207223 */ /* 0x040fe20000000039 */
[C---:B------:R-:W-:Y:S01]  /*82c0*/  FFMA R56, R18.reuse, R38, R33 ;  /* 0x0000002612387223 */ /* 0x040fe20000000021 */
[----:B------:R-:W-:Y:S01]  /*82d0*/  FFMA R76, R18, R10, R17 ;  /* 0x0000000a124c7223 */ /* 0x000fe20000000011 */
[-C--:B------:R-:W-:Y:S01]  /*82e0*/  FFMA R75, R115, R19.reuse, R16 ;  /* 0x00000013734b7223 */ /* 0x080fe20000000010 */
[C---:B---3--:R-:W-:Y:S01]  /*82f0*/  FFMA R16, R12.reuse, R28, R69 ;  /* 0x0000001c0c107223 */ /* 0x048fe20000000045 */
[-C--:B------:R-:W-:Y:S01]  /*8300*/  FFMA R32, R31, R19.reuse, R32 ;  /* 0x000000131f207223 */ /* 0x080fe20000000020 */
[-C--:B------:R-:W-:Y:S01]  /*8310*/  FFMA R33, R39, R19.reuse, R56 ;  /* 0x0000001327217223 */ /* 0x080fe20000000038 */
        /* <DEDUP_REMOVED lines=11> */
[-C--:B------:R-:W-:Y:S01]  /*83d0*/  FFMA R71, R31, R15.reuse, R56 ;  /* 0x0000000f1f477223 */ /* 0x080fe20000000038 */
[C---:B------:R-:W-:Y:S01]  /*83e0*/  FFMA R72, R14.reuse, R38, R57 ;  /* 0x000000260e487223 */ /* 0x040fe20000000039 */
[----:B------:R-:W-:Y:S01]  /*83f0*/  FFMA R74, R14, R10, R13 ;  /* 0x0000000a0e4a7223 */ /* 0x000fe2000000000d */
[-C--:B------:R-:W-:Y:S01]  /*8400*/  FFMA R73, R115, R15.reuse, R12 ;  /* 0x0000000f73497223 */ /* 0x080fe2000000000c */
[C---:B--2---:R-:W-:Y:S01]  /*8410*/  FFMA R12, R20.reuse, R28, R65 ;  /* 0x0000001c140c7223 */ /* 0x044fe20000000041 */
[C---:B------:R-:W-:Y:S01]  /*8420*/  FFMA R68, R20.reuse, R112, R68 ;  /* 0x0000007014447223 */ /* 0x040fe20000000044 */
[C---:B------:R-:W-:Y:S01]  /*8430*/  FFMA R66, R20.reuse, R36, R66 ;  /* 0x0000002414427223 */ /* 0x040fe20000000042 */
[----:B------:R-:W-:Y:S01]  /*8440*/  FFMA R20, R20, R8, R67 ;  /* 0x0000000814147223 */ /* 0x000fe20000000043 */
[-C--:B------:R-:W-:Y:S01]  /*8450*/  FFMA R72, R39, R15.reuse, R72 ;  /* 0x0000000f27487223 */ /* 0x080fe20000000048 */
        /* <DEDUP_REMOVED lines=14> */
[-C--:B------:R-:W-:Y:S01]  /*8540*/  FFMA R67, R31, R23.reuse, R56 ;  /* 0x000000171f437223 */ /* 0x080fe20000000038 */
[-C--:B------:R-:W-:Y:S01]  /*8550*/  FFMA R68, R39, R23.reuse, R68 ;  /* 0x0000001727447223 */ /* 0x080fe20000000044 */
        /* <DEDUP_REMOVED lines=25> */
[----:B------:R-:W-:Y:S01]  /*86f0*/  FFMA R16, R18, R114, R53 ;  /* 0x0000007212107223 */ /* 0x000fe20000000035 */
[-C--:B------:R-:W-:Y:S01]  /*8700*/  FFMA R53, R31, R19.reuse, R20 ;  /* 0x000000131f357223 */ /* 0x080fe20000000014 */
[----:B--2---:R-:W-:Y:S01]  /*8710*/  FFMA R52, R12, R112, R52 ;  /* 0x000000700c347223 */ /* 0x004fe20000000034 */
[C---:B------:R-:W-:Y:S01]  /*8720*/  FFMA R54, R18.reuse, R38, R21 ;  /* 0x0000002612367223 */ /* 0x040fe20000000015 */
[----:B------:R-:W-:Y:S01]  /*8730*/  FFMA R64, R18, R10, R17 ;  /* 0x0000000a12407223 */ /* 0x000fe20000000011 */
[----:B------:R-:W-:Y:S01]  /*8740*/  FFMA R55, R115, R19, R16 ;  /* 0x0000001373377223 */ /* 0x000fe20000000010 */
[C---:B------:R-:W-:Y:S01]  /*8750*/  FFMA R46, R12.reuse, R36, R46 ;  /* 0x000000240c2e7223 */ /* 0x040fe2000000002e */
[C---:B------:R-:W-:Y:S01]  /*8760*/  FFMA R16, R12.reuse, R28, R45 ;  /* 0x0000001c0c107223 */ /* 0x040fe2000000002d */
[----:B------:R-:W-:Y:S01]  /*8770*/  FFMA R12, R12, R8, R47 ;  /* 0x000000080c0c7223 */ /* 0x000fe2000000002f */
[----:B------:R-:W-:Y:S01]  /*8780*/  FFMA R21, R13, R113, R52 ;  /* 0x000000710d157223 */ /* 0x000fe20000000034 */
[-C--:B------:R-:W-:Y:S01]  /*8790*/  FFMA R54, R39, R19.reuse, R54 ;  /* 0x0000001327367223 */ /* 0x080fe20000000036 */
[----:B------:R-:W-:Y:S01]  /*87a0*/  FFMA R64, R11, R19, R64 ;  /* 0x000000130b407223 */ /* 0x000fe20000000040 */
        /* <DEDUP_REMOVED lines=13> */
[-C--:B------:R-:W-:Y:S01]  /*8880*/  FFMA R45, R31, R15.reuse, R16 ;  /* 0x0000000f1f2d7223 */ /* 0x080fe20000000010 */
        /* <DEDUP_REMOVED lines=34> */
[-C--:B------:R-:W-:Y:S01]  /*8ab0*/  FFMA R42, R31, R7.reuse, R42 ;  /* 0x000000071f2a7223 */ /* 0x080fe2000000002a */
        /* <DEDUP_REMOVED lines=12> */
[-C--:B------:R-:W-:Y:S01]  /*8b80*/  FFMA R34, R39, R63.reuse, R34 ;  /* 0x0000003f27227223 */ /* 0x080fe20000000022 */
[-C--:B------:R-:W-:Y:S01]  /*8b90*/  FFMA R40, R11, R63.reuse, R40 ;  /* 0x0000003f0b287223 */ /* 0x080fe20000000028 */
        /* <DEDUP_REMOVED lines=14> */
[C---:B------:R-:W-:Y:S01]  /*8c80*/  FFMA R0, R12.reuse, R36, R0 ;  /* 0x000000240c007223 */ /* 0x040fe20000000000 */
[----:B------:R-:W1:Y:S01]  /*8c90*/  LDS.128 R4, [R2.X4+UR4+0x6640] ;  /* 0x0066400402047984 */ /* 0x000e620008004c00 */
[-C--:B------:R-:W-:Y:S01]  /*8ca0*/  FFMA R60, R31, R23.reuse, R60 ;  /* 0x000000171f3c7223 */ /* 0x080fe2000000003c */
[-C--:B------:R-:W-:Y:S01]  /*8cb0*/  FFMA R61, R11, R23.reuse, R22 ;  /* 0x000000170b3d7223 */ /* 0x080fe20000000016 */
        /* <DEDUP_REMOVED lines=8> */
[----:B------:R-:W-:Y:S01]  /*8d40*/  FFMA R13, R13, R29, R24 ;  /* 0x0000001d0d0d7223 */ /* 0x000fe20000000018 */
[----:B------:R-:W-:Y:S01]  /*8d50*/  LDS.128 R100, [R2.X4+UR4+0x50] ;  /* 0x0000500402647984 */ /* 0x000fe20008004c00 */
[----:B--2---:R-:W-:Y:S01]  /*8d60*/  FFMA R96, R84, R36, R96 ;  /* 0x0000002454607223 */ /* 0x004fe20000000060 */
[C---:B------:R-:W-:Y:S01]  /*8d70*/  FFMA R17, R14.reuse, R10, R17 ;  /* 0x0000000a0e117223 */ /* 0x040fe20000000011 */
[----:B------:R-:W-:Y:S01]  /*8d80*/  FFMA R16, R14, R30, R13 ;  /* 0x0000001e0e107223 */ /* 0x000fe2000000000d */
[----:B------:R-:W2:Y:S01]  /*8d90*/  LDS.128 R20, [R80+0x50] ;  /* 0x0000500050147984 */ /* 0x000ea20000000c00 */
[C---:B------:R-:W-:Y:S01]  /*8da0*/  FFMA R14, R84.reuse, R28, R97 ;  /* 0x0000001c540e7223 */ /* 0x040fe20000000061 */
[C---:B------:R-:W-:Y:S01]  /*8db0*/  FFMA R12, R84.reuse, R8, R99 ;  /* 0x00000008540c7223 */ /* 0x040fe20000000063 */
[----:B------:R-:W-:Y:S01]  /*8dc0*/  FFMA R13, R84, R112, R98 ;  /* 0x00000070540d7223 */ /* 0x000fe20000000062 */
[----:B------:R-:W3:Y:S01]  /*8dd0*/  LDS.128 R48, [R80+0x650] ;  /* 0x0006500050307984 */ /* 0x000ee20000000c00 */
[C---:B------:R-:W-:Y:S01]  /*8de0*/  FFMA R84, R85.reuse, R37, R96 ;  /* 0x0000002555547223 */ /* 0x040fe20000000060 */
[C---:B------:R-:W-:Y:S01]  /*8df0*/  FFMA R14, R85.reuse, R29, R14 ;  /* 0x0000001d550e7223 */ /* 0x040fe2000000000e */
[C---:B------:R-:W-:Y:S01]  /*8e00*/  FFMA R12, R85.reuse, R9, R12 ;  /* 0x00000009550c7223 */ /* 0x040fe2000000000c */
[----:B------:R-:W4:Y:S01]  /*8e10*/  LDS.128 R104, [R80+0x250] ;  /* 0x0002500050687984 */ /* 0x000f220000000c00 */
[----:B------:R-:W-:Y:S01]  /*8e20*/  FFMA R13, R85, R113, R13 ;  /* 0x00000071550d7223 */ /* 0x000fe2000000000d */
[C---:B------:R-:W-:Y:S01]  /*8e30*/  FFMA R84, R86.reuse, R38, R84 ;  /* 0x0000002656547223 */ /* 0x040fe20000000054 */
[C---:B------:R-:W-:Y:S01]  /*8e40*/  FFMA R85, R86.reuse, R30, R14 ;  /* 0x0000001e56557223 */ /* 0x040fe2000000000e */
[----:B------:R-:W5:Y:S01]  /*8e50*/  LDS.128 R24, [R80+0x450] ;  /* 0x0004500050187984 */ /* 0x000f620000000c00 */
[C---:B------:R-:W-:Y:S01]  /*8e60*/  FFMA R12, R86.reuse, R10, R12 ;  /* 0x0000000a560c7223 */ /* 0x040fe2000000000c */
[----:B------:R-:W-:Y:S01]  /*8e70*/  FFMA R13, R86, R114, R13 ;  /* 0x00000072560d7223 */ /* 0x000fe2000000000d */
[-C--:B------:R-:W-:Y:S01]  /*8e80*/  FFMA R84, R39, R87.reuse, R84 ;  /* 0x0000005727547223 */ /* 0x080fe20000000054 */
[----:B------:R-:W5:Y:S01]  /*8e90*/  LDS.128 R96, [R2.X4+UR4+0x250] ;  /* 0x0002500402607984 */ /* 0x000f620008004c00 */
[-C--:B------:R-:W-:Y:S01]  /*8ea0*/  FFMA R85, R31, R87.reuse, R85 ;  /* 0x000000571f557223 */ /* 0x080fe20000000055 */
[----:B------:R-:W-:Y:S01]  /*8eb0*/  FFMA R86, R11, R87, R12 ;  /* 0x000000570b567223 */ /* 0x000fe2000000000c */
[-C--:B------:R-:W-:Y:S01]  /*8ec0*/  FFMA R0, R39, R15.reuse, R0 ;  /* 0x0000000f27007223 */ /* 0x080fe20000000000 */
[-C--:B------:R-:W-:Y:S01]  /*8ed0*/  FFMA R16, R31, R15.reuse, R16 ;  /* 0x0000000f1f107223 */ /* 0x080fe20000000010 */
[-C--:B------:R-:W-:Y:S01]  /*8ee0*/  FFMA R17, R11, R15.reuse, R17 ;  /* 0x0000000f0b117223 */ /* 0x080fe20000000011 */
[C---:B------:R-:W-:Y:S01]  /*8ef0*/  FFMA R18, R115.reuse, R15, R18 ;  /* 0x0000000f73127223 */ /* 0x040fe20000000012 */
[----:B------:R-:W-:Y:S01]  /*8f00*/  FFMA R87, R115, R87, R13 ;  /* 0x0000005773577223 */ /* 0x000fe2000000000d */
[C---:B-1----:R-:W-:Y:S01]  /*8f10*/  FFMA R111, R4.reuse, R8, R111 ;  /* 0x00000008046f7223 */ /* 0x042fe2000000006f */
        /* <DEDUP_REMOVED lines=15> */
[C---:B--2---:R-:W-:Y:S01]  /*9010*/  FFMA R94, R100.reuse, R20, R94 ;  /* 0x00000014645e7223 */ /* 0x044fe2000000005e */
[----:B------:R-:W-:Y:S01]  /*9020*/  FFMA R115, R115, R7, R6 ;  /* 0x0000000773737223 */ /* 0x000fe20000000006 */
[----:B------:R-:W-:Y:S01]  /*9030*/  LDS.128 R108, [R80+0x260] ;  /* 0x00026000506c7984 */ /* 0x000fe20000000c00 */
[----:B---3--:R-:W-:Y:S01]  /*9040*/  FFMA R4, R100, R48, R93 ;  /* 0x0000003064047223 */ /* 0x008fe2000000005d */
[----:B------:R-:W-:-:S02]  /*9050*/  FFMA R11, R101, R21, R94 ;  /* 0x00000015650b7223 */ /* 0x000fc4000000005e */
[----:B------:R-:W-:Y:S01]  /*9060*/  LDS.128 R216, [R2.X4+UR4+0x63d0] ;  /* 0x0063d00402d87984 */ /* 0x000fe20008004c00 */
[C---:B----4-:R-:W-:Y:S01]  /*9070*/  FFMA R92, R100.reuse, R104, R92 ;  /* 0x00000068645c7223 */ /* 0x050fe2000000005c */
[C---:B------:R-:W-:Y:S02]  /*9080*/  FFMA R9, R101.reuse, R49, R4 ;  /* 0x0000003165097223 */ /* 0x040fe40000000004 */
[----:B------:R-:W-:Y:S01]  /*9090*/  LDS.128 R220, [R2.X4+UR4+0x65d0] ;  /* 0x0065d00402dc7984 */ /* 0x000fe20008004c00 */
[----:B-----5:R-:W-:Y:S01]  /*90a0*/  FFMA R100, R100, R24, R95 ;  /* 0x0000001864647223 */ /* 0x020fe2000000005f */
[C---:B------:R-:W-:Y:S02]  /*90b0*/  FFMA R29, R101.reuse, R105, R92 ;  /* 0x00000069651d7223 */ /* 0x040fe4000000005c */
[----:B------:R-:W2:Y:S01]  /*90c0*/  LDS.128 R4, [R2.X4+UR4+0x650] ;  /* 0x0006500402047984 */ /* 0x000ea20008004c00 */
[C---:B------:R-:W-:Y:S01]  /*90d0*/  FFMA R28, R102.reuse, R50, R9 ;  /* 0x00000032661c7223 */ /* 0x040fe20000000009 */
[----:B------:R-:W-:Y:S01]  /*90e0*/  FFMA R101, R101, R25, R100 ;  /* 0x0000001965657223 */ /* 0x000fe20000000064 */
[C---:B------:R-:W-:Y:S01]  /*90f0*/  FFMA R100, R102.reuse, R22, R11 ;  /* 0x0000001666647223 */ /* 0x040fe2000000000b */
[----:B------:R-:W-:Y:S01]  /*9100*/  FFMA R8, R102, R106, R29 ;  /* 0x0000006a66087223 */ /* 0x000fe2000000001d */
[----:B------:R-:W-:Y:S01]  /*9110*/  FFMA R82, R96, R24, R82 ;  /* 0x0000001860527223 */ /* 0x000fe20000000052 */
[----:B------:R-:W-:Y:S01]  /*9120*/  FFMA R10, R102, R26, R101 ;  /* 0x0000001a660a7223 */ /* 0x000fe20000000065 */
[-C--:B------:R-:W-:Y:S01]  /*9130*/  FFMA R100, R23, R103.reuse, R100 ;  /* 0x0000006717647223 */ /* 0x080fe20000000064 */
        /* <DEDUP_REMOVED lines=10> */
[----:B------:R-:W3:Y:S01]  /*91e0*/  LDS.128 R8, [R2.X4+UR4+0x2050] ;  /* 0x0020500402087984 */ /* 0x000ee20008004c00 */
        /* <DEDUP_REMOVED lines=37> */
[-C--:B------:R-:W-:Y:S01]  /*9440*/  FFMA R75, R107, R7.reuse, R4 ;  /* 0x000000076b4b7223 */ /* 0x080fe20000000004 */
[----:B------:R-:W-:Y:S01]  /*9450*/  FFMA R76, R6, R22, R39 ;  /* 0x00000016064c7223 */ /* 0x000fe20000000027 */
[C---:B---3--:R-:W-:Y:S01]  /*9460*/  FFMA R4, R8.reuse, R24, R71 ;  /* 0x0000001808047223 */ /* 0x048fe20000000047 */
        /* <DEDUP_REMOVED lines=18> */
[-C--:B------:R-:W-:Y:S01]  /*9590*/  FFMA R73, R107, R11.reuse, R8 ;  /* 0x0000000b6b497223 */ /* 0x080fe20000000008 */
[C---:B------:R-:W-:Y:S01]  /*95a0*/  FFMA R8, R28.reuse, R24, R67 ;  /* 0x000000181c087223 */ /* 0x040fe20000000043 */
[----:B------:R-:W-:Y:S01]  /*95b0*/  FFMA R28, R28, R104, R69 ;  /* 0x000000681c1c7223 */ /* 0x000fe20000000045 */
[-C--:B------:R-:W-:Y:S01]  /*95c0*/  FFMA R72, R51, R11.reuse, R72 ;  /* 0x0000000b33487223 */ /* 0x080fe20000000048 */
        /* <DEDUP_REMOVED lines=12> */
[C---:B--2---:R-:W-:Y:S01]  /*9690*/  FFMA R30, R12.reuse, R24, R65 ;  /* 0x000000180c1e7223 */ /* 0x044fe20000000041 */
[-C--:B------:R-:W-:Y:S01]  /*96a0*/  FFMA R69, R107, R31.reuse, R28 ;  /* 0x0000001f6b457223 */ /* 0x080fe2000000001c */
        /* <DEDUP_REMOVED lines=14> */
[-C--:B------:R-:W-:Y:S01]  /*9790*/  FFMA R65, R27, R15.reuse, R12 ;  /* 0x0000000f1b417223 */ /* 0x080fe2000000000c */
        /* <DEDUP_REMOVED lines=13> */
[----:B------:R-:W-:Y:S01]  /*9870*/  FFMA R54, R6, R50, R29 ;  /* 0x0000003206367223 */ /* 0x000fe2000000001d */
[----:B-1----:R-:W-:Y:S01]  /*9880*/  FFMA R46, R8, R48, R46 ;  /* 0x00000030082e7223 */ /* 0x002fe2000000002e */
[----:B------:R-:W-:Y:S01]  /*9890*/  FFMA R4, R6, R106, R5 ;  /* 0x0000006a06047223 */ /* 0x000fe20000000005 */
        /* <DEDUP_REMOVED lines=84> */
[C---:B---3--:R-:W-:Y:S01]  /*9de0*/  FFMA R18, R8.reuse, R104, R18 ;  /* 0x0000006808127223 */ /* 0x048fe20000000012 */
[C---:B------:R-:W-:Y:S01]  /*9df0*/  FFMA R0, R8.reuse, R48, R0 ;  /* 0x0000003008007223 */ /* 0x040fe20000000000 */
[-C--:B------:R-:W-:Y:S01]  /*9e00*/  FFMA R28, R51, R59.reuse, R28 ;  /* 0x0000003b331c7223 */ /* 0x080fe2000000001c */
        /* <DEDUP_REMOVED lines=12> */
[----:B------:R-:W-:Y:S01]  /*9ed0*/  FFMA R84, R92, R48, R84 ;  /* 0x000000305c547223 */ /* 0x000fe20000000054 */
[C---:B------:R-:W-:Y:S01]  /*9ee0*/  FFMA R57, R10.reuse, R22, R57 ;  /* 0x000000160a397223 */ /* 0x040fe20000000039 */
[----:B------:R-:W-:Y:S01]  /*9ef0*/  FFMA R56, R10, R26, R9 ;  /* 0x0000001a0a387223 */ /* 0x000fe20000000009 */
[----:B------:R-:W3:Y:S01]  /*9f00*/  LDS.128 R12, [R80+0x60] ;  /* 0x00006000500c7984 */ /* 0x000ee20000000c00 */
[C---:B------:R-:W-:Y:S01]  /*9f10*/  FFMA R8, R92.reuse, R24, R85 ;  /* 0x000000185c087223 */ /* 0x040fe20000000055 */
[C---:B------:R-:W-:Y:S01]  /*9f20*/  FFMA R9, R92.reuse, R104, R87 ;  /* 0x000000685c097223 */ /* 0x040fe20000000057 */
[----:B------:R-:W-:Y:S01]  /*9f30*/  FFMA R10, R92, R20, R86 ;  /* 0x000000145c0a7223 */ /* 0x000fe20000000056 */
[----:B------:R-:W4:Y:S01]  /*9f40*/  LDS.128 R60, [R80+0x660] ;  /* 0x00066000503c7984 */ /* 0x000f220000000c00 */
[C---:B------:R-:W-:Y:S01]  /*9f50*/  FFMA R92, R93.reuse, R49, R84 ;  /* 0x000000315d5c7223 */ /* 0x040fe20000000054 */
[C---:B------:R-:W-:Y:S01]  /*9f60*/  FFMA R8, R93.reuse, R25, R8 ;  /* 0x000000195d087223 */ /* 0x040fe20000000008 */
[C---:B------:R-:W-:Y:S01]  /*9f70*/  FFMA R9, R93.reuse, R105, R9 ;  /* 0x000000695d097223 */ /* 0x040fe20000000009 */
[----:B------:R-:W5:Y:S01]  /*9f80*/  LDS.128 R16, [R80+0x460] ;  /* 0x0004600050107984 */ /* 0x000f620000000c00 */
[----:B------:R-:W-:Y:S01]  /*9f90*/  FFMA R10, R93, R21, R10 ;  /* 0x000000155d0a7223 */ /* 0x000fe2000000000a */
[C---:B------:R-:W-:Y:S01]  /*9fa0*/  FFMA R93, R94.reuse, R26, R8 ;  /* 0x0000001a5e5d7223 */ /* 0x040fe20000000008 */
[C---:B------:R-:W-:Y:S01]  /*9fb0*/  FFMA R92, R94.reuse, R50, R92 ;  /* 0x000000325e5c7223 */ /* 0x040fe2000000005c */
[----:B------:R-:W5:Y:S01]  /*9fc0*/  LDS.128 R84, [R2.X4+UR4+0x260] ;  /* 0x0002600402547984 */ /* 0x000f620008004c00 */
[C---:B------:R-:W-:Y:S01]  /*9fd0*/  FFMA R8, R94.reuse, R22, R10 ;  /* 0x000000165e087223 */ /* 0x040fe2000000000a */
[----:B------:R-:W-:Y:S01]  /*9fe0*/  FFMA R9, R94, R106, R9 ;  /* 0x0000006a5e097223 */ /* 0x000fe20000000009 */
[-C--:B------:R-:W-:Y:S01]  /*9ff0*/  FFMA R92, R51, R95.reuse, R92 ;  /* 0x0000005f335c7223 */ /* 0x080fe2000000005c */
        /* <DEDUP_REMOVED lines=21> */
[-C--:B------:R-:W-:Y:S01]  /*a150*/  FFMA R106, R23, R7.reuse, R22 ;  /* 0x00000007176a7223 */ /* 0x080fe20000000016 */
[-C--:B------:R-:W-:Y:S01]  /*a160*/  FFMA R104, R51, R7.reuse, R104 ;  /* 0x0000000733687223 */ /* 0x080fe20000000068 */
[----:B------:R-:W-:Y:S01]  /*a170*/  FFMA R105, R27, R7, R26 ;  /* 0x000000071b697223 */ /* 0x000fe2000000001a */
[C---:B---3--:R-:W-:Y:S01]  /*a180*/  FFMA R100, R88.reuse, R12, R100 ;  /* 0x0000000c58647223 */ /* 0x048fe20000000064 */
[----:B------:R-:W-:Y:S01]  /*a190*/  FFMA R25, R89, R109, R102 ;  /* 0x0000006d59197223 */ /* 0x000fe20000000066 */
[----:B------:R-:W-:Y:S01]  /*a1a0*/  FFMA R107, R107, R7, R6 ;  /* 0x000000076b6b7223 */ /* 0x000fe20000000006 */
[----:B------:R-:W-:Y:S01]  /*a1b0*/  LDS.128 R112, [R80+0x270] ;  /* 0x0002700050707984 */ /* 0x000fe20000000c00 */
[----:B----4-:R-:W-:Y:S01]  /*a1c0*/  FFMA R4, R88, R60, R101 ;  /* 0x0000003c58047223 */ /* 0x010fe20000000065 */
[C---:B------:R-:W-:Y:S01]  /*a1d0*/  FFMA R23, R89.reuse, R13, R100 ;  /* 0x0000000d59177223 */ /* 0x040fe20000000064 */
[----:B------:R-:W-:Y:S01]  /*a1e0*/  FFMA R20, R90, R110, R25 ;  /* 0x0000006e5a147223 */ /* 0x000fe20000000019 */
[----:B------:R-:W-:Y:S01]  /*a1f0*/  LDS.128 R224, [R2.X4+UR4+0x67d0] ;  /* 0x0067d00402e07984 */ /* 0x000fe20008004c00 */
[----:B-----5:R-:W-:Y:S01]  /*a200*/  FFMA R88, R88, R16, R103 ;  /* 0x0000001058587223 */ /* 0x020fe20000000067 */
[----:B------:R-:W-:-:S02]  /*a210*/  FFMA R21, R89, R61, R4 ;  /* 0x0000003d59157223 */ /* 0x000fc40000000004 */
[----:B------:R-:W2:Y:S01]  /*a220*/  LDS.128 R4, [R2.X4+UR4+0x660] ;  /* 0x0006600402047984 */ /* 0x000ea20008004c00 */
        /* <DEDUP_REMOVED lines=34> */
[C---:B------:R-:W-:Y:S01]  /*a450*/  FFMA R48, R10.reuse, R18, R51 ;  /* 0x000000120a307223 */ /* 0x040fe20000000033 */
[C---:B------:R-:W-:Y:S01]  /*a460*/  FFMA R78, R10.reuse, R62, R49 ;  /* 0x0000003e0a4e7223 */ /* 0x040fe20000000031 */
[----:B------:R-:W-:Y:S01]  /*a470*/  LDS.128 R100, [R2.X4+UR4+0x70] ;  /* 0x0000700402647984 */ /* 0x000fe20008004c00 */
        /* <DEDUP_REMOVED lines=17> */
[----:B------:R-:W-:Y:S01]  /*a590*/  FFMA R48, R6, R62, R33 ;  /* 0x0000003e06307223 */ /* 0x000fe20000000021 */
[----:B------:R-:W-:Y:S01]  /*a5a0*/  FFMA R75, R111, R7, R4 ;  /* 0x000000076f4b7223 */ /* 0x000fe20000000004 */
[C---:B---3--:R-:W-:Y:S01]  /*a5b0*/  FFMA R72, R20.reuse, R60, R72 ;  /* 0x0000003c14487223 */ /* 0x048fe20000000048 */
[C---:B------:R-:W-:Y:S01]  /*a5c0*/  FFMA R4, R20.reuse, R16, R71 ;  /* 0x0000001014047223 */ /* 0x040fe20000000047 */
[----:B------:R-:W-:Y:S01]  /*a5d0*/  FFMA R74, R20, R12, R74 ;  /* 0x0000000c144a7223 */ /* 0x000fe2000000004a */
[----:B------:R-:W-:Y:S01]  /*a5e0*/  FFMA R76, R6, R14, R51 ;  /* 0x0000000e064c7223 */ /* 0x000fe20000000033 */
[----:B------:R-:W-:Y:S01]  /*a5f0*/  FFMA R20, R20, R108, R73 ;  /* 0x0000006c14147223 */ /* 0x000fe20000000049 */
[C---:B------:R-:W-:Y:S01]  /*a600*/  FFMA R49, R21.reuse, R61, R72 ;  /* 0x0000003d15317223 */ /* 0x040fe20000000048 */
[C---:B------:R-:W-:Y:S01]  /*a610*/  FFMA R51, R21.reuse, R17, R4 ;  /* 0x0000001115337223 */ /* 0x040fe20000000004 */
[----:B------:R-:W-:Y:S01]  /*a620*/  FFMA R71, R21, R13, R74 ;  /* 0x0000000d15477223 */ /* 0x000fe2000000004a */
[-C--:B------:R-:W-:Y:S01]  /*a630*/  FFMA R32, R19, R7.reuse, R32 ;  /* 0x0000000713207223 */ /* 0x080fe20000000020 */
[-C--:B------:R-:W-:Y:S01]  /*a640*/  FFMA R33, R63, R7.reuse, R48 ;  /* 0x000000073f217223 */ /* 0x080fe20000000030 */
[----:B------:R-:W-:Y:S01]  /*a650*/  FFMA R76, R15, R7, R76 ;  /* 0x000000070f4c7223 */ /* 0x000fe2000000004c */
        /* <DEDUP_REMOVED lines=29> */
[----:B------:R-:W2:Y:S01]  /*a830*/  LDS.128 R48, [R2.X4+UR4+0x4260] ;  /* 0x0042600402307984 */ /* 0x000ea20008004c00 */
        /* <DEDUP_REMOVED lines=24> */
[----:B------:R-:W-:Y:S01]  /*a9c0*/  FFMA R24, R6, R18, R27 ;  /* 0x0000001206187223 */ /* 0x000fe2000000001b */
[----:B-1----:R-:W-:Y:S01]  /*a9d0*/  FFMA R46, R20, R60, R46 ;  /* 0x0000003c142e7223 */ /* 0x002fe2000000002e */
        /* <DEDUP_REMOVED lines=21> */
[-C--:B------:R-:W-:Y:S01]  /*ab30*/  FFMA R47, R111, R23.reuse, R20 ;  /* 0x000000176f2f7223 */ /* 0x080fe20000000014 */
        /* <DEDUP_REMOVED lines=74> */
[----:B------:R-:W2:Y:S01]  /*afe0*/  LDS.128 R20, [R80+0x670] ;  /* 0x0006700050147984 */ /* 0x000ea20000000c00 */
[C---:B------:R-:W-:Y:S01]  /*aff0*/  FFMA R37, R25.reuse, R13, R8 ;  /* 0x0000000d19257223 */ /* 0x040fe20000000008 */
[C---:B------:R-:W-:Y:S01]  /*b000*/  FFMA R38, R26.reuse, R110, R11 ;  /* 0x0000006e1a267223 */ /* 0x040fe2000000000b */
[----:B------:R-:W-:Y:S01]  /*b010*/  FFMA R0, R26, R62, R9 ;  /* 0x0000003e1a007223 */ /* 0x000fe20000000009 */
[----:B------:R-:W-:Y:S01]  /*b020*/  FFMA R25, R25, R17, R56 ;  /* 0x0000001119197223 */ /* 0x000fe20000000038 */
[----:B------:R-:W3:Y:S01]  /*b030*/  LDS.128 R8, [R80+0x70] ;  /* 0x0000700050087984 */ /* 0x000ee20000000c00 */
[----:B------:R-:W-:Y:S01]  /*b040*/  FFMA R92, R96, R60, R92 ;  /* 0x0000003c605c7223 */ /* 0x000fe2000000005c */
[C---:B------:R-:W-:Y:S01]  /*b050*/  FFMA R37, R26.reuse, R14, R37 ;  /* 0x0000000e1a257223 */ /* 0x040fe20000000025 */
[----:B------:R-:W-:Y:S01]  /*b060*/  FFMA R36, R26, R18, R25 ;  /* 0x000000121a247223 */ /* 0x000fe20000000019 */
[----:B------:R-:W4:Y:S01]  /*b070*/  LDS.128 R56, [R80+0x470] ;  /* 0x0004700050387984 */ /* 0x000f220000000c00 */
[C---:B------:R-:W-:Y:S01]  /*b080*/  FFMA R24, R96.reuse, R16, R93 ;  /* 0x0000001060187223 */ /* 0x040fe2000000005d */
        /* <DEDUP_REMOVED lines=13> */
[----:B------:R-:W-:Y:S01]  /*b160*/  FFMA R0, R63, R27, R0 ;  /* 0x0000001b3f007223 */ /* 0x000fe20000000000 */
[----:B------:R-:W-:Y:S01]  /*b170*/  FFMA R98, R15, R99, R24 ;  /* 0x000000630f627223 */ /* 0x000fe20000000018 */
[-C--:B------:R-:W-:Y:S01]  /*b180*/  FFMA R36, R19, R27.reuse, R36 ;  /* 0x0000001b13247223 */ /* 0x080fe20000000024 */
[-C--:B------:R-:W-:Y:S01]  /*b190*/  FFMA R37, R15, R27.reuse, R37 ;  /* 0x0000001b0f257223 */ /* 0x080fe20000000025 */
[C---:B------:R-:W-:Y:S01]  /*b1a0*/  FFMA R38, R111.reuse, R27, R38 ;  /* 0x0000001b6f267223 */ /* 0x040fe20000000026 */
[----:B------:R-:W-:Y:S01]  /*b1b0*/  FFMA R99, R111, R99, R25 ;  /* 0x000000636f637223 */ /* 0x000fe20000000019 */
[C---:B-1----:R-:W-:Y:S01]  /*b1c0*/  FFMA R106, R4.reuse, R12, R106 ;  /* 0x0000000c046a7223 */ /* 0x042fe2000000006a */
        /* <DEDUP_REMOVED lines=14> */
[-C--:B------:R-:W-:Y:S01]  /*b2b0*/  FFMA R108, R63, R7.reuse, R108 ;  /* 0x000000073f6c7223 */ /* 0x080fe2000000006c */
[-C--:B------:R-:W-:Y:S01]  /*b2c0*/  FFMA R109, R19, R7.reuse, R18 ;  /* 0x00000007136d7223 */ /* 0x080fe20000000012 */
[-C--:B------:R-:W-:Y:S01]  /*b2d0*/  FFMA R110, R15, R7.reuse, R14 ;  /* 0x000000070f6e7223 */ /* 0x080fe2000000000e */
[----:B------:R-:W-:Y:S01]  /*b2e0*/  FFMA R111, R111, R7, R6 ;  /* 0x000000076f6f7223 */ /* 0x000fe20000000006 */
[C---:B---3--:R-:W-:Y:S01]  /*b2f0*/  FFMA R88, R100.reuse, R8, R88 ;  /* 0x0000000864587223 */ /* 0x048fe20000000058 */
[C---:B------:R-:W-:Y:S01]  /*b300*/  FFMA R13, R101.reuse, R21, R4 ;  /* 0x00000015650d7223 */ /* 0x040fe20000000004 */
[----:B----4-:R-:W-:Y:S01]  /*b310*/  FFMA R100, R100, R56, R91 ;  /* 0x0000003864647223 */ /* 0x010fe2000000005b */
        /* <DEDUP_REMOVED lines=10> */
[C---:B-----5:R-:W-:Y:S01]  /*b3c0*/  FFMA R82, R92.reuse, R56, R82 ;  /* 0x000000385c527223 */ /* 0x060fe20000000052 */
[C---:B------:R-:W-:Y:S01]  /*b3d0*/  FFMA R14, R92.reuse, R20, R83 ;  /* 0x000000145c0e7223 */ /* 0x040fe20000000053 */
[C---:B------:R-:W-:Y:S01]  /*b3e0*/  FFMA R12, R92.reuse, R8, R87 ;  /* 0x000000085c0c7223 */ /* 0x040fe20000000057 */
[-C--:B------:R-:W-:Y:S01]  /*b3f0*/  FFMA R100, R11, R103.reuse, R100 ;  /* 0x000000670b647223 */ /* 0x080fe20000000064 */
        /* <DEDUP_REMOVED lines=13> */
[C---:B-1----:R-:W-:Y:S01]  /*b4d0*/  FFMA R78, R24.reuse, R20, R78 ;  /* 0x00000014184e7223 */ /* 0x042fe2000000004e */
        /* <DEDUP_REMOVED lines=33> */
[-C--:B------:R-:W-:Y:S01]  /*b6f0*/  FFMA R75, R115, R7.reuse, R4 ;  /* 0x00000007734b7223 */ /* 0x080fe20000000004 */
[C---:B------:R-:W-:Y:S01]  /*b700*/  FFMA R4, R16.reuse, R56, R71 ;  /* 0x0000003810047223 */ /* 0x040fe20000000047 */
[-C--:B------:R-:W-:Y:S01]  /*b710*/  FFMA R32, R23, R7.reuse, R32 ;  /* 0x0000000717207223 */ /* 0x080fe20000000020 */
[-C--:B------:R-:W-:Y:S01]  /*b720*/  FFMA R33, R59, R7.reuse, R60 ;  /* 0x000000073b217223 */ /* 0x080fe2000000003c */
        /* <DEDUP_REMOVED lines=28> */
[-C--:B------:R-:W-:Y:S01]  /*b8f0*/  FFMA R67, R23, R15.reuse, R60 ;  /* 0x0000000f17437223 */ /* 0x080fe2000000003c */
[C---:B--2---:R-:W-:Y:S01]  /*b900*/  FFMA R14, R24.reuse, R56, R65 ;  /* 0x00000038180e7223 */ /* 0x044fe20000000041 */
[----:B------:R-:W-:Y:S01]  /*b910*/  FFMA R69, R115, R15, R12 ;  /* 0x0000000f73457223 */ /* 0x000fe2000000000c */
[C---:B------:R-:W-:Y:S01]  /*b920*/  FFMA R66, R24.reuse, R20, R66 ;  /* 0x0000001418427223 */ /* 0x040fe20000000042 */
        /* <DEDUP_REMOVED lines=49> */
[-C--:B------:R-:W-:Y:S01]  /*bc40*/  FFMA R47, R115, R19.reuse, R16 ;  /* 0x00000013732f7223 */ /* 0x080fe20000000010 */
[C---:B------:R-:W-:Y:S01]  /*bc50*/  FFMA R16, R12.reuse, R8, R51 ;  /* 0x000000080c107223 */ /* 0x040fe20000000033 */
        /* <DEDUP_REMOVED lines=14> */
[C---:B---3--:R-:W-:Y:S01]  /*bd40*/  FFMA R12, R24.reuse, R20, R41 ;  /* 0x00000014180c7223 */ /* 0x048fe20000000029 */
[C---:B------:R-:W-:Y:S01]  /*bd50*/  FFMA R42, R24.reuse, R56, R42 ;  /* 0x00000038182a7223 */ /* 0x040fe2000000002a */
        /* <DEDUP_REMOVED lines=34> */
[-C--:B------:R-:W-:Y:S01]  /*bf80*/  FFMA R35, R11, R7.reuse, R6 ;  /* 0x000000070b237223 */ /* 0x080fe20000000006 */
        /* <DEDUP_REMOVED lines=11> */
[----:B------:R-:W-:Y:S01]  /*c040*/  FFMA R30, R18, R114, R25 ;  /* 0x00000072121e7223 */ /* 0x000fe20000000019 */
[----:B---3--:R-:W-:Y:S01]  /*c050*/  FFMA R38, R12, R112, R38 ;  /* 0x000000700c267223 */ /* 0x008fe20000000026 */
[----:B------:R-:W-:Y:S01]  /*c060*/  FFMA R18, R18, R10, R17 ;  /* 0x0000000a12127223 */ /* 0x000fe20000000011 */
[C---:B------:R-:W-:Y:S01]  /*c070*/  FFMA R36, R12.reuse, R56, R36 ;  /* 0x000000380c247223 */ /* 0x040fe20000000024 */
[-C--:B------:R-:W-:Y:S01]  /*c080*/  FFMA R27, R59, R19.reuse, R16 ;  /* 0x000000133b1b7223 */ /* 0x080fe20000000010 */
[-C--:B------:R-:W-:Y:S01]  /*c090*/  FFMA R28, R23, R19.reuse, R28 ;  /* 0x00000013171c7223 */ /* 0x080fe2000000001c */
[-C--:B------:R-:W-:Y:S01]  /*c0a0*/  FFMA R29, R11, R19.reuse, R18 ;  /* 0x000000130b1d7223 */ /* 0x080fe20000000012 */
        /* <DEDUP_REMOVED lines=13> */
[----:B------:R-:W3:Y:S01]  /*c180*/  LDS.128 R16, [R80+0x80] ;  /* 0x0000800050107984 */ /* 0x000ee20000000c00 */
[C---:B-1----:R-:W-:Y:S01]  /*c190*/  FFMA R97, R84.reuse, R56, R97 ;  /* 0x0000003854617223 */ /* 0x042fe20000000061 */
[C---:B------:R-:W-:Y:S01]  /*c1a0*/  FFMA R12, R84.reuse, R20, R96 ;  /* 0x00000014540c7223 */ /* 0x040fe20000000060 */
[C---:B------:R-:W-:Y:S01]  /*c1b0*/  FFMA R13, R84.reuse, R112, R99 ;  /* 0x00000070540d7223 */ /* 0x040fe20000000063 */
[----:B------:R-:W1:Y:S01]  /*c1c0*/  LDS.128 R48, [R80+0x480] ;  /* 0x0004800050307984 */ /* 0x000e620000000c00 */
[----:B------:R-:W-:Y:S01]  /*c1d0*/  FFMA R14, R84, R8, R98 ;  /* 0x00000008540e7223 */ /* 0x000fe20000000062 */
[C---:B------:R-:W-:Y:S01]  /*c1e0*/  FFMA R84, R85.reuse, R57, R97 ;  /* 0x0000003955547223 */ /* 0x040fe20000000061 */
[C---:B------:R-:W-:Y:S01]  /*c1f0*/  FFMA R12, R85.reuse, R21, R12 ;  /* 0x00000015550c7223 */ /* 0x040fe2000000000c */
[----:B------:R-:W4:Y:S01]  /*c200*/  LDS.128 R88, [R80+0x280] ;  /* 0x0002800050587984 */ /* 0x000f220000000c00 */
[C---:B------:R-:W-:Y:S01]  /*c210*/  FFMA R13, R85.reuse, R113, R13 ;  /* 0x00000071550d7223 */ /* 0x040fe2000000000d */
[----:B------:R-:W-:Y:S01]  /*c220*/  FFMA R14, R85, R9, R14 ;  /* 0x00000009550e7223 */ /* 0x000fe2000000000e */
[C---:B------:R-:W-:Y:S01]  /*c230*/  FFMA R85, R86.reuse, R22, R12 ;  /* 0x0000001656557223 */ /* 0x040fe2000000000c */
[----:B------:R-:W5:Y:S01]  /*c240*/  LDS.128 R36, [R80+0x680] ;  /* 0x0006800050247984 */ /* 0x000f620000000c00 */
[C---:B------:R-:W-:Y:S01]  /*c250*/  FFMA R84, R86.reuse, R58, R84 ;  /* 0x0000003a56547223 */ /* 0x040fe20000000054 */
[C---:B------:R-:W-:Y:S01]  /*c260*/  FFMA R12, R86.reuse, R10, R14 ;  /* 0x0000000a560c7223 */ /* 0x040fe2000000000e */
[----:B------:R-:W-:Y:S01]  /*c270*/  FFMA R13, R86, R114, R13 ;  /* 0x00000072560d7223 */ /* 0x000fe2000000000d */
[----:B------:R-:W5:Y:S01]  /*c280*/  LDS.128 R96, [R2.X4+UR4+0x280] ;  /* 0x0002800402607984 */ /* 0x000f620008004c00 */
[-C--:B------:R-:W-:Y:S01]  /*c290*/  FFMA R84, R59, R87.reuse, R84 ;  /* 0x000000573b547223 */ /* 0x080fe20000000054 */
[-C--:B------:R-:W-:Y:S01]  /*c2a0*/  FFMA R85, R23, R87.reuse, R85 ;  /* 0x0000005717557223 */ /* 0x080fe20000000055 */
[C---:B--2---:R-:W-:Y:S01]  /*c2b0*/  FFMA R110, R4.reuse, R8, R110 ;  /* 0x00000008046e7223 */ /* 0x044fe2000000006e */
[C---:B------:R-:W-:Y:S01]  /*c2c0*/  FFMA R109, R4.reuse, R56, R109 ;  /* 0x00000038046d7223 */ /* 0x040fe2000000006d */
[C---:B------:R-:W-:Y:S01]  /*c2d0*/  FFMA R108, R4.reuse, R20, R108 ;  /* 0x00000014046c7223 */ /* 0x040fe2000000006c */
[----:B------:R-:W-:Y:S01]  /*c2e0*/  FFMA R86, R11, R87, R12 ;  /* 0x000000570b567223 */ /* 0x000fe2000000000c */
[----:B------:R-:W-:Y:S01]  /*c2f0*/  FFMA R4, R4, R112, R111 ;  /* 0x0000007004047223 */ /* 0x000fe2000000006f */
[-C--:B------:R-:W-:Y:S01]  /*c300*/  FFMA R24, R23, R15.reuse, R24 ;  /* 0x0000000f17187223 */ /* 0x080fe20000000018 */
[-C--:B------:R-:W-:Y:S01]  /*c310*/  FFMA R25, R11, R15.reuse, R25 ;  /* 0x0000000f0b197223 */ /* 0x080fe20000000019 */
        /* <DEDUP_REMOVED lines=16> */
[----:B------:R-:W-:Y:S01]  /*c420*/  LDS.128 R108, [R2.X4+UR4+0x90] ;  /* 0x00009004026c7984 */ /* 0x000fe20008004c00 */
[----:B-1----:R-:W-:-:S02]  /*c430*/  FFMA R6, R104, R48, R103 ;  /* 0x0000003068067223 */ /* 0x002fc40000000067 */
[C---:B------:R-:W-:Y:S01]  /*c440*/  FFMA R11, R105.reuse, R17, R100 ;  /* 0x00000011690b7223 */ /* 0x040fe20000000064 */
[----:B------:R-:W-:Y:S01]  /*c450*/  LDS.128 R176, [R2.X4+UR4+0x7d0] ;  /* 0x0007d00402b07984 */ /* 0x000fe20008004c00 */
[C---:B----4-:R-:W-:Y:S01]  /*c460*/  FFMA R4, R104.reuse, R88, R101 ;  /* 0x0000005868047223 */ /* 0x050fe20000000065 */
[C---:B------:R-:W-:Y:S02]  /*c470*/  FFMA R9, R105.reuse, R49, R6 ;  /* 0x0000003169097223 */ /* 0x040fe40000000006 */
[----:B------:R-:W-:Y:S01]  /*c480*/  LDS.128 R180, [R2.X4+UR4+0x21d0] ;  /* 0x0021d00402b47984 */ /* 0x000fe20008004c00 */
[----:B-----5:R-:W-:Y:S01]  /*c490*/  FFMA R102, R104, R36, R102 ;  /* 0x0000002468667223 */ /* 0x020fe20000000066 */
[C---:B------:R-:W-:Y:S01]  /*c4a0*/  FFMA R21, R105.reuse, R89, R4 ;  /* 0x0000005969157223 */ /* 0x040fe20000000004 */
[C---:B------:R-:W-:Y:S01]  /*c4b0*/  FFMA R104, R106.reuse, R18, R11 ;  /* 0x000000126a687223 */ /* 0x040fe2000000000b */
[----:B------:R-:W1:Y:S01]  /*c4c0*/  LDS.128 R4, [R2.X4+UR4+0x680] ;  /* 0x0006800402047984 */ /* 0x000e620008004c00 */
[----:B------:R-:W-:Y:S01]  /*c4d0*/  FFMA R105, R105, R37, R102 ;  /* 0x0000002569697223 */ /* 0x000fe20000000066 */
[C---:B------:R-:W-:Y:S01]  /*c4e0*/  FFMA R20, R106.reuse, R50, R9 ;  /* 0x000000326a147223 */ /* 0x040fe20000000009 */
[C---:B------:R-:W-:Y:S01]  /*c4f0*/  FFMA R8, R106.reuse, R90, R21 ;  /* 0x0000005a6a087223 */ /* 0x040fe20000000015 */
[-C--:B------:R-:W-:Y:S01]  /*c500*/  FFMA R104, R19, R107.reuse, R104 ;  /* 0x0000006b13687223 */ /* 0x080fe20000000068 */
[----:B------:R-:W-:Y:S01]  /*c510*/  FFMA R10, R106, R38, R105 ;  /* 0x000000266a0a7223 */ /* 0x000fe20000000069 */
[-C--:B------:R-:W-:Y:S01]  /*c520*/  FFMA R105, R51, R107.reuse, R20 ;  /* 0x0000006b33697223 */ /* 0x080fe20000000014 */
[-C--:B------:R-:W-:Y:S01]  /*c530*/  FFMA R106, R91, R107.reuse, R8 ;  /* 0x0000006b5b6a7223 */ /* 0x080fe20000000008 */
        /* <DEDUP_REMOVED lines=29> */
[----:B------:R-:W-:Y:S01]  /*c710*/  LDS.128 R100, [R80+0x290] ;  /* 0x0002900050647984 */ /* 0x000fe20000000c00 */
[C---:B------:R-:W-:Y:S01]  /*c720*/  FFMA R12, R14.reuse, R90, R13 ;  /* 0x0000005a0e0c7223 */ /* 0x040fe2000000000d */
[----:B------:R-:W-:Y:S01]  /*c730*/  FFMA R14, R14, R18, R77 ;  /* 0x000000120e0e7223 */ /* 0x000fe2000000004d */
        /* <DEDUP_REMOVED lines=17> */
[C---:B---3--:R-:W-:Y:S01]  /*c850*/  FFMA R72, R8.reuse, R48, R72 ;  /* 0x0000003008487223 */ /* 0x048fe20000000048 */
        /* <DEDUP_REMOVED lines=39> */
[----:B------:R-:W1:Y:S01]  /*cad0*/  LDS.128 R56, [R2.X4+UR4+0x4280] ;  /* 0x0042800402387984 */ /* 0x000e620008004c00 */
        /* <DEDUP_REMOVED lines=13> */
[-C--:B------:R-:W-:Y:S01]  /*cbb0*/  FFMA R63, R91, R15.reuse, R12 ;  /* 0x0000000f5b3f7223 */ /* 0x080fe2000000000c */
[C---:B------:R-:W-:Y:S01]  /*cbc0*/  FFMA R12, R4.reuse, R36, R53 ;  /* 0x00000024040c7223 */ /* 0x040fe20000000035 */
[----:B------:R-:W-:Y:S01]  /*cbd0*/  FFMA R4, R4, R88, R55 ;  /* 0x0000005804047223 */ /* 0x000fe20000000037 */
[-C--:B------:R-:W-:Y:S01]  /*cbe0*/  FFMA R61, R39, R15.reuse, R20 ;  /* 0x0000000f273d7223 */ /* 0x080fe20000000014 */
        /* <DEDUP_REMOVED lines=40> */
[-C--:B------:R-:W-:Y:S01]  /*ce70*/  FFMA R46, R51, R11.reuse, R46 ;  /* 0x0000000b332e7223 */ /* 0x080fe2000000002e */
[----:B------:R-:W-:Y:S01]  /*ce80*/  FFMA R52, R19, R11, R52 ;  /* 0x0000000b13347223 */ /* 0x000fe20000000034 */
[----:B------:R-:W-:Y:S01]  /*ce90*/  FFMA R12, R58, R18, R65 ;  /* 0x000000123a0c7223 */ /* 0x000fe20000000041 */
[----:B------:R-:W1:Y:S01]  /*cea0*/  LDS.128 R8, [R2.X4+UR4+0x6080] ;  /* 0x0060800402087984 */ /* 0x000e620008004c00 */
        /* <DEDUP_REMOVED lines=15> */
[----:B------:R-:W4:Y:S01]  /*cfa0*/  LDS.128 R92, [R2.X4+UR4+0x6480] ;  /* 0x00648004025c7984 */ /* 0x000f220008004c00 */
[C---:B------:R-:W-:Y:S01]  /*cfb0*/  FFMA R64, R22.reuse, R90, R21 ;  /* 0x0000005a16407223 */ /* 0x040fe20000000015 */
[----:B------:R-:W-:Y:S01]  /*cfc0*/  FFMA R22, R22, R18, R65 ;  /* 0x0000001216167223 */ /* 0x000fe20000000041 */
[-C--:B------:R-:W-:Y:S01]  /*cfd0*/  FFMA R43, R51, R23.reuse, R20 ;  /* 0x00000017332b7223 */ /* 0x080fe20000000014 */
[----:B------:R-:W-:Y:S01]  /*cfe0*/  FFMA R44, R39, R23, R44 ;  /* 0x00000017272c7223 */ /* 0x000fe2000000002c */
[C---:B--2---:R-:W-:Y:S01]  /*cff0*/  FFMA R40, R4.reuse, R88, R40 ;  /* 0x0000005804287223 */ /* 0x044fe20000000028 */
        /* <DEDUP_REMOVED lines=32> */
[----:B------:R-:W1:Y:S01]  /*d200*/  LDS.128 R4, [R2.X4+UR4+0x6680] ;  /* 0x0066800402047984 */ /* 0x000e620008004c00 */
        /* <DEDUP_REMOVED lines=12> */
[----:B------:R-:W2:Y:S01]  /*d2d0*/  LDS.128 R8, [R80+0x90] ;  /* 0x0000900050087984 */ /* 0x000ea20000000c00 */
[----:B----4-:R-:W-:Y:S01]  /*d2e0*/  FFMA R84, R92, R48, R84 ;  /* 0x000000305c547223 */ /* 0x010fe20000000054 */
        /* <DEDUP_REMOVED lines=10> */
[----:B------:R-:W5:Y:S01]  /*d390*/  LDS.128 R84, [R2.X4+UR4+0x290] ;  /* 0x0002900402547984 */ /* 0x000f620008004c00 */
        /* <DEDUP_REMOVED lines=13> */
[----:B------:R-:W-:Y:S01]  /*d470*/  LDS.128 R184, [R2.X4+UR4+0x23d0] ;  /* 0x0023d00402b87984 */ /* 0x000fe20008004c00 */
        /* <DEDUP_REMOVED lines=14> */
[----:B------:R-:W-:Y:S01]  /*d560*/  FFMA R90, R19, R7, R18 ;  /* 0x00000007135a7223 */ /* 0x000fe20000000012 */
[----:B------:R-:W-:Y:S01]  /*d570*/  FFMA R37, R109, R101, R106 ;  /* 0x000000656d257223 */ /* 0x000fe2000000006a */
[----:B------:R-:W-:Y:S01]  /*d580*/  FFMA R88, R51, R7, R88 ;  /* 0x0000000733587223 */ /* 0x000fe20000000058 */
[C---:B---3--:R-:W-:Y:S01]  /*d590*/  FFMA R4, R108.reuse, R28, R105 ;  /* 0x0000001c6c047223 */ /* 0x048fe20000000069 */
[----:B------:R-:W-:Y:S01]  /*d5a0*/  FFMA R19, R109, R9, R104 ;  /* 0x000000096d137223 */ /* 0x000fe20000000068 */
[-C--:B------:R-:W-:Y:S01]  /*d5b0*/  FFMA R89, R39, R7.reuse, R38 ;  /* 0x0000000727597223 */ /* 0x080fe20000000026 */
[----:B------:R-:W-:Y:S01]  /*d5c0*/  FFMA R91, R91, R7, R6 ;  /* 0x000000075b5b7223 */ /* 0x000fe20000000006 */
[----:B----4-:R-:W-:Y:S01]  /*d5d0*/  FFMA R108, R108, R24, R107 ;  /* 0x000000186c6c7223 */ /* 0x010fe2000000006b */
[C---:B------:R-:W-:Y:S01]  /*d5e0*/  FFMA R17, R109.reuse, R29, R4 ;  /* 0x0000001d6d117223 */ /* 0x040fe20000000004 */
[C---:B------:R-:W-:Y:S01]  /*d5f0*/  FFMA R16, R110.reuse, R102, R37 ;  /* 0x000000666e107223 */ /* 0x040fe20000000025 */
[----:B------:R-:W2:Y:S01]  /*d600*/  LDS.128 R4, [R2.X4+UR4+0x690] ;  /* 0x0006900402047984 */ /* 0x000ea20008004c00 */
[----:B------:R-:W-:Y:S01]  /*d610*/  FFMA R109, R109, R25, R108 ;  /* 0x000000196d6d7223 */ /* 0x000fe2000000006c */
[C---:B------:R-:W-:Y:S01]  /*d620*/  FFMA R108, R110.reuse, R10, R19 ;  /* 0x0000000a6e6c7223 */ /* 0x040fe20000000013 */
[----:B------:R-:W-:Y:S01]  /*d630*/  FFMA R36, R110, R30, R17 ;  /* 0x0000001e6e247223 */ /* 0x000fe20000000011 */
[----:B-----5:R-:W-:Y:S01]  /*d640*/  FFMA R82, R84, R24, R82 ;  /* 0x0000001854527223 */ /* 0x020fe20000000052 */
        /* <DEDUP_REMOVED lines=69> */
[C---:B-1----:R-:W-:Y:S01]  /*daa0*/  FFMA R68, R36.reuse, R28, R68 ;  /* 0x0000001c24447223 */ /* 0x042fe20000000044 */
        /* <DEDUP_REMOVED lines=19> */
[-C--:B------:R-:W-:Y:S01]  /*dbe0*/  FFMA R71, R103, R39.reuse, R36 ;  /* 0x0000002767477223 */ /* 0x080fe20000000024 */
[C---:B------:R-:W-:Y:S01]  /*dbf0*/  FFMA R36, R12.reuse, R24, R61 ;  /* 0x000000180c247223 */ /* 0x040fe2000000003d */
[----:B------:R-:W-:Y:S01]  /*dc00*/  FFMA R12, R12, R100, R63 ;  /* 0x000000640c0c7223 */ /* 0x000fe2000000003f */
[----:B------:R-:W2:Y:S01]  /*dc10*/  LDS.128 R48, [R2.X4+UR4+0x4290] ;  /* 0x0042900402307984 */ /* 0x000ea20008004c00 */
        /* <DEDUP_REMOVED lines=23> */
[----:B------:R-:W3:Y:S01]  /*dd90*/  LDS.128 R12, [R2.X4+UR4+0x4490] ;  /* 0x00449004020c7984 */ /* 0x000ee20008004c00 */
[C---:B------:R-:W-:Y:S01]  /*dda0*/  FFMA R4, R6.reuse, R102, R5 ;  /* 0x0000006606047223 */ /* 0x040fe20000000005 */
[----:B------:R-:W-:Y:S01]  /*ddb0*/  FFMA R54, R6, R30, R37 ;  /* 0x0000001e06367223 */ /* 0x000fe20000000025 */
[C---:B-1----:R-:W-:Y:S01]  /*ddc0*/  FFMA R46, R16.reuse, R28, R46 ;  /* 0x0000001c102e7223 */ /* 0x042fe2000000002e */
        /* <DEDUP_REMOVED lines=13> */
[----:B------:R-:W1:Y:S01]  /*dea0*/  LDS.128 R4, [R2.X4+UR4+0x4690] ;  /* 0x0046900402047984 */ /* 0x000e620008004c00 */
        /* <DEDUP_REMOVED lines=37> */
[-C--:B------:R-:W-:Y:S01]  /*e100*/  FFMA R39, R27, R15.reuse, R16 ;  /* 0x0000000f1b277223 */ /* 0x080fe20000000010 */
[-C--:B------:R-:W-:Y:S01]  /*e110*/  FFMA R38, R31, R15.reuse, R38 ;  /* 0x0000000f1f267223 */ /* 0x080fe20000000026 */
[----:B------:R-:W-:Y:S01]  /*e120*/  FFMA R43, R103, R15, R12 ;  /* 0x0000000f672b7223 */ /* 0x000fe2000000000c */
[C---:B-1----:R-:W-:Y:S01]  /*e130*/  FFMA R12, R4.reuse, R100, R97 ;  /* 0x00000064040c7223 */ /* 0x042fe20000000061 */
[C---:B------:R-:W-:Y:S01]  /*e140*/  FFMA R34, R4.reuse, R28, R34 ;  /* 0x0000001c04227223 */ /* 0x040fe20000000022 */
[C---:B------:R-:W-:Y:S01]  /*e150*/  FFMA R14, R4.reuse, R24, R35 ;  /* 0x00000018040e7223 */ /* 0x040fe20000000023 */
[----:B------:R-:W-:Y:S01]  /*e160*/  FFMA R96, R4, R8, R96 ;  /* 0x0000000804607223 */ /* 0x000fe20000000060 */
[----:B------:R-:W-:Y:S01]  /*e170*/  FFMA R17, R5, R101, R12 ;  /* 0x0000006505117223 */ /* 0x000fe2000000000c */
        /* <DEDUP_REMOVED lines=24> */
[-C--:B------:R-:W-:Y:S01]  /*e300*/  FFMA R40, R31, R59.reuse, R40 ;  /* 0x0000003b1f287223 */ /* 0x080fe20000000028 */
[----:B------:R-:W-:Y:S01]  /*e310*/  FFMA R42, R58, R10, R57 ;  /* 0x0000000a3a2a7223 */ /* 0x000fe20000000039 */
[-C--:B------:R-:W-:Y:S01]  /*e320*/  FFMA R41, R27, R59.reuse, R14 ;  /* 0x0000003b1b297223 */ /* 0x080fe2000000000e */
[----:B------:R-:W-:Y:S01]  /*e330*/  LDS.128 R96, [R2.X4+UR4+0xa0] ;  /* 0x0000a00402607984 */ /* 0x000fe20008004c00 */
[C---:B---3--:R-:W-:Y:S01]  /*e340*/  FFMA R22, R64.reuse, R100, R22 ;  /* 0x0000006440167223 */ /* 0x048fe20000000016 */
        /* <DEDUP_REMOVED lines=9> */
[----:B------:R-:W2:Y:S01]  /*e3e0*/  LDS.128 R112, [R80+0xa0] ;  /* 0x0000a00050707984 */ /* 0x000ea20000000c00 */
[C---:B------:R-:W-:Y:S01]  /*e3f0*/  FFMA R58, R66.reuse, R102, R15 ;  /* 0x00000066423a7223 */ /* 0x040fe2000000000f */
[----:B------:R-:W-:Y:S01]  /*e400*/  FFMA R0, R66, R30, R13 ;  /* 0x0000001e42007223 */ /* 0x000fe2000000000d */
[----:B------:R-:W-:Y:S01]  /*e410*/  FFMA R92, R104, R28, R92 ;  /* 0x0000001c685c7223 */ /* 0x000fe2000000005c */
[----:B------:R-:W3:Y:S01]  /*e420*/  LDS.128 R20, [R80+0x4a0] ;  /* 0x0004a00050147984 */ /* 0x000ee20000000c00 */
[C---:B------:R-:W-:Y:S01]  /*e430*/  FFMA R57, R66.reuse, R10, R57 ;  /* 0x0000000a42397223 */ /* 0x040fe20000000039 */
[----:B------:R-:W-:Y:S01]  /*e440*/  FFMA R56, R66, R26, R65 ;  /* 0x0000001a42387223 */ /* 0x000fe20000000041 */
        /* <DEDUP_REMOVED lines=31> */
[----:B------:R-:W-:Y:S01]  /*e640*/  FFMA R107, R103, R107, R65 ;  /* 0x0000006b676b7223 */ /* 0x000fe20000000041 */
[-C--:B------:R-:W-:Y:S01]  /*e650*/  FFMA R100, R31, R7.reuse, R100 ;  /* 0x000000071f647223 */ /* 0x080fe20000000064 */
[C---:B--2---:R-:W-:Y:S01]  /*e660*/  FFMA R108, R96.reuse, R112, R108 ;  /* 0x00000070606c7223 */ /* 0x044fe2000000006c */
[-C--:B------:R-:W-:Y:S01]  /*e670*/  FFMA R101, R27, R7.reuse, R26 ;  /* 0x000000071b657223 */ /* 0x080fe2000000001a */
[-C--:B------:R-:W-:Y:S01]  /*e680*/  FFMA R102, R11, R7.reuse, R10 ;  /* 0x000000070b667223 */ /* 0x080fe2000000000a */
[----:B------:R-:W-:Y:S01]  /*e690*/  FFMA R103, R103, R7, R6 ;  /* 0x0000000767677223 */ /* 0x000fe20000000006 */
[C---:B---3--:R-:W-:Y:S01]  /*e6a0*/  FFMA R4, R96.reuse, R20, R109 ;  /* 0x0000001460047223 */ /* 0x048fe2000000006d */
[----:B------:R-:W-:Y:S01]  /*e6b0*/  FFMA R25, R97, R113, R108 ;  /* 0x0000007161197223 */ /* 0x000fe2000000006c */
[-C--:B------:R-:W-:Y:S01]  /*e6c0*/  FFMA R57, R11, R67.reuse, R57 ;  /* 0x000000430b397223 */ /* 0x080fe20000000039 */
[----:B------:R-:W-:Y:S01]  /*e6d0*/  FFMA R56, R27, R67, R56 ;  /* 0x000000431b387223 */ /* 0x000fe20000000038 */
[----:B----4-:R-:W-:Y:S01]  /*e6e0*/  FFMA R110, R96, R12, R110 ;  /* 0x0000000c606e7223 */ /* 0x010fe2000000006e */
[C---:B------:R-:W-:Y:S01]  /*e6f0*/  FFMA R9, R97.reuse, R21, R4 ;  /* 0x0000001561097223 */ /* 0x040fe20000000004 */
[----:B------:R-:W-:Y:S01]  /*e700*/  FFMA R8, R98, R114, R25 ;  /* 0x0000007262087223 */ /* 0x000fe20000000019 */
[----:B------:R-:W2:Y:S01]  /*e710*/  LDS.128 R4, [R2.X4+UR4+0x6a0] ;  /* 0x0006a00402047984 */ /* 0x000ea20008004c00 */
        /* <DEDUP_REMOVED lines=18> */
[C---:B------:R-:W-:Y:S01]  /*e840*/  FFMA R99, R19.reuse, R99, R10 ;  /* 0x0000006313637223 */ /* 0x040fe2000000000a */
[C---:B------:R-:W-:Y:S01]  /*e850*/  FFMA R92, R94.reuse, R18, R27 ;  /* 0x000000125e5c7223 */ /* 0x040fe2000000001b */
[----:B------:R-:W3:Y:S01]  /*e860*/  LDS.128 R8, [R2.X4+UR4+0x20a0] ;  /* 0x0020a00402087984 */ /* 0x000ee20008004c00 */
        /* <DEDUP_REMOVED lines=51> */
[----:B------:R-:W3:Y:S01]  /*eba0*/  LDS.128 R4, [R2.X4+UR4+0x26a0] ;  /* 0x0026a00402047984 */ /* 0x000ee20008004c00 */
[C---:B------:R-:W-:Y:S01]  /*ebb0*/  FFMA R78, R10.reuse, R22, R65 ;  /* 0x000000160a4e7223 */ /* 0x040fe20000000041 */
[C---:B------:R-:W-:Y:S01]  /*ebc0*/  FFMA R8, R10.reuse, R114, R9 ;  /* 0x000000720a087223 */ /* 0x040fe20000000009 */
[----:B------:R-:W-:Y:S01]  /*ebd0*/  FFMA R10, R10, R14, R73 ;  /* 0x0000000e0a0a7223 */ /* 0x000fe20000000049 */
[C---:B-1----:R-:W-:Y:S01]  /*ebe0*/  FFMA R70, R24.reuse, R20, R70 ;  /* 0x0000001418467223 */ /* 0x042fe20000000046 */
[C---:B------:R-:W-:Y:S01]  /*ebf0*/  FFMA R72, R24.reuse, R112, R72 ;  /* 0x0000007018487223 */ /* 0x040fe20000000048 */
[-C--:B------:R-:W-:Y:S01]  /*ec00*/  FFMA R79, R115, R11.reuse, R8 ;  /* 0x0000000b734f7223 */ /* 0x080fe20000000008 */
        /* <DEDUP_REMOVED lines=31> */
[-C--:B------:R-:W-:Y:S01]  /*ee00*/  FFMA R61, R19, R31.reuse, R62 ;  /* 0x0000001f133d7223 */ /* 0x080fe2000000003e */
[-C--:B------:R-:W-:Y:S01]  /*ee10*/  FFMA R62, R23, R31.reuse, R64 ;  /* 0x0000001f173e7223 */ /* 0x080fe20000000040 */
[C---:B---3--:R-:W-:Y:S01]  /*ee20*/  FFMA R54, R4.reuse, R20, R54 ;  /* 0x0000001404367223 */ /* 0x048fe20000000036 */
        /* <DEDUP_REMOVED lines=32> */
[-C--:B------:R-:W-:Y:S01]  /*f030*/  FFMA R47, R115, R11.reuse, R8 ;  /* 0x0000000b732f7223 */ /* 0x080fe20000000008 */
[C---:B--2---:R-:W-:Y:S01]  /*f040*/  FFMA R8, R24.reuse, R20, R49 ;  /* 0x0000001418087223 */ /* 0x044fe20000000031 */
[-C--:B------:R-:W-:Y:S01]  /*f050*/  FFMA R46, R23, R11.reuse, R64 ;  /* 0x0000000b172e7223 */ /* 0x080fe20000000040 */
        /* <DEDUP_REMOVED lines=10> */
[C---:B------:R-:W-:Y:S01]  /*f100*/  FFMA R24, R26.reuse, R18, R51 ;  /* 0x000000121a187223 */ /* 0x040fe20000000033 */
[C---:B------:R-:W-:Y:S01]  /*f110*/  FFMA R48, R26.reuse, R14, R65 ;  /* 0x0000000e1a307223 */ /* 0x040fe20000000041 */
[----:B------:R-:W-:Y:S01]  /*f120*/  LDS.128 R68, [R80+0xb0] ;  /* 0x0000b00050447984 */ /* 0x000fe20000000c00 */
[----:B------:R-:W-:Y:S01]  /*f130*/  FFMA R50, R26, R114, R25 ;  /* 0x000000721a327223 */ /* 0x000fe20000000019 */
[-C--:B------:R-:W-:Y:S01]  /*f140*/  FFMA R24, R19, R27.reuse, R24 ;  /* 0x0000001b13187223 */ /* 0x080fe20000000018 */
[-C--:B------:R-:W-:Y:S01]  /*f150*/  FFMA R25, R23, R27.reuse, R64 ;  /* 0x0000001b17197223 */ /* 0x080fe20000000040 */
[C---:B---3--:R-:W-:Y:S01]  /*f160*/  FFMA R44, R28.reuse, R112, R44 ;  /* 0x000000701c2c7223 */ /* 0x048fe2000000002c */
[-C--:B------:R-:W-:Y:S01]  /*f170*/  FFMA R26, R115, R27.reuse, R50 ;  /* 0x0000001b731a7223 */ /* 0x080fe20000000032 */
[----:B------:R-:W-:Y:S01]  /*f180*/  FFMA R27, R15, R27, R48 ;  /* 0x0000001b0f1b7223 */ /* 0x000fe20000000030 */
        /* <DEDUP_REMOVED lines=29> */
[-C--:B------:R-:W-:Y:S01]  /*f360*/  FFMA R37, R115, R7.reuse, R4 ;  /* 0x0000000773257223 */ /* 0x080fe20000000004 */
[C---:B--2---:R-:W-:Y:S01]  /*f370*/  FFMA R40, R8.reuse, R20, R40 ;  /* 0x0000001408287223 */ /* 0x044fe20000000028 */
[C---:B------:R-:W-:Y:S01]  /*f380*/  FFMA R4, R8.reuse, R16, R41 ;  /* 0x0000001008047223 */ /* 0x040fe20000000029 */
        /* <DEDUP_REMOVED lines=14> */
[-C--:B------:R-:W-:Y:S01]  /*f470*/  FFMA R31, R23, R11.reuse, R8 ;  /* 0x0000000b171f7223 */ /* 0x080fe20000000008 */
[C---:B---3--:R-:W-:Y:S01]  /*f480*/  FFMA R8, R64.reuse, R112, R57 ;  /* 0x0000007040087223 */ /* 0x048fe20000000039 */
[C---:B------:R-:W-:Y:S01]  /*f490*/  FFMA R0, R64.reuse, R20, R0 ;  /* 0x0000001440007223 */ /* 0x040fe20000000000 */
        /* <DEDUP_REMOVED lines=10> */
[----:B------:R-:W3:Y:S01]  /*f540*/  LDS.128 R8, [R80+0x2b0] ;  /* 0x0002b00050087984 */ /* 0x000ee20000000c00 */
[----:B------:R-:W-:Y:S01]  /*f550*/  FFMA R65, R65, R17, R56 ;  /* 0x0000001141417223 */ /* 0x000fe20000000038 */
[----:B------:R-:W-:Y:S01]  /*f560*/  FFMA R98, R108, R68, R98 ;  /* 0x000000446c627223 */ /* 0x000fe20000000062 */
[C---:B------:R-:W-:Y:S01]  /*f570*/  FFMA R29, R66.reuse, R14, R29 ;  /* 0x0000000e421d7223 */ /* 0x040fe2000000001d */
[----:B------:R-:W4:Y:S01]  /*f580*/  LDS.128 R84, [R80+0x4b0] ;  /* 0x0004b00050547984 */ /* 0x000f220000000c00 */
[----:B------:R-:W-:Y:S01]  /*f590*/  FFMA R28, R66, R18, R65 ;  /* 0x00000012421c7223 */ /* 0x000fe20000000041 */
[-C--:B------:R-:W-:Y:S01]  /*f5a0*/  FFMA R30, R115, R67.reuse, R30 ;  /* 0x00000043731e7223 */ /* 0x080fe2000000001e */
[----:B------:R-:W-:Y:S01]  /*f5b0*/  FFMA R0, R23, R67, R0 ;  /* 0x0000004317007223 */ /* 0x000fe20000000000 */
[----:B------:R-:W5:Y:S01]  /*f5c0*/  LDS.128 R56, [R80+0x6b0] ;  /* 0x0006b00050387984 */ /* 0x000f620000000c00 */
        /* <DEDUP_REMOVED lines=29> */
[----:B------:R-:W-:Y:S01]  /*f7a0*/  FFMA R51, R115, R51, R65 ;  /* 0x0000003373337223 */ /* 0x000fe20000000041 */
[-C--:B------:R-:W-:Y:S01]  /*f7b0*/  FFMA R112, R23, R7.reuse, R112 ;  /* 0x0000000717707223 */ /* 0x080fe20000000070 */
[C---:B---3--:R-:W-:Y:S01]  /*f7c0*/  FFMA R96, R108.reuse, R8, R96 ;  /* 0x000000086c607223 */ /* 0x048fe20000000060 */
[-C--:B------:R-:W-:Y:S01]  /*f7d0*/  FFMA R113, R19, R7.reuse, R18 ;  /* 0x0000000713717223 */ /* 0x080fe20000000012 */
[-C--:B------:R-:W-:Y:S01]  /*f7e0*/  FFMA R114, R15, R7.reuse, R14 ;  /* 0x000000070f727223 */ /* 0x080fe2000000000e */
[----:B------:R-:W-:Y:S01]  /*f7f0*/  FFMA R115, R115, R7, R6 ;  /* 0x0000000773737223 */ /* 0x000fe20000000006 */
[C---:B----4-:R-:W-:Y:S01]  /*f800*/  FFMA R4, R108.reuse, R84, R97 ;  /* 0x000000546c047223 */ /* 0x050fe20000000061 */
[C---:B------:R-:W-:Y:S01]  /*f810*/  FFMA R7, R109.reuse, R9, R96 ;  /* 0x000000096d077223 */ /* 0x040fe20000000060 */
[C---:B------:R-:W-:Y:S01]  /*f820*/  FFMA R13, R109.reuse, R69, R98 ;  /* 0x000000456d0d7223 */ /* 0x040fe20000000062 */
[----:B------:R-:W-:Y:S01]  /*f830*/  LDS.128 R20, [R2.X4+UR4+0x20b0] ;  /* 0x0020b00402147984 */ /* 0x000fe20008004c00 */
[----:B-----5:R-:W-:Y:S01]  /*f840*/  FFMA R108, R108, R56, R99 ;  /* 0x000000386c6c7223 */ /* 0x020fe20000000063 */
[C---:B------:R-:W-:Y:S01]  /*f850*/  FFMA R5, R109.reuse, R85, R4 ;  /* 0x000000556d057223 */ /* 0x040fe20000000004 */
[C---:B------:R-:W-:Y:S01]  /*f860*/  FFMA R4, R110.reuse, R70, R13 ;  /* 0x000000466e047223 */ /* 0x040fe2000000000d */
[----:B------:R-:W3:Y:S01]  /*f870*/  LDS.128 R96, [R2.X4+UR4+0x6b0] ;  /* 0x0006b00402607984 */ /* 0x000ee20008004c00 */
[----:B------:R-:W-:Y:S01]  /*f880*/  FFMA R109, R109, R57, R108 ;  /* 0x000000396d6d7223 */ /* 0x000fe2000000006c */
[C---:B------:R-:W-:Y:S01]  /*f890*/  FFMA R108, R110.reuse, R10, R7 ;  /* 0x0000000a6e6c7223 */ /* 0x040fe20000000007 */
[----:B------:R-:W-:Y:S01]  /*f8a0*/  FFMA R12, R110, R86, R5 ;  /* 0x000000566e0c7223 */ /* 0x000fe20000000005 */
[----:B-1----:R-:W-:Y:S01]  /*f8b0*/  FFMA R92, R104, R56, R92 ;  /* 0x00000038685c7223 */ /* 0x002fe2000000005c */
        /* <DEDUP_REMOVED lines=18> */
[----:B------:R-:W-:Y:S01]  /*f9e0*/  FFMA R28, R19, R67, R28 ;  /* 0x00000043131c7223 */ /* 0x000fe2000000001c */
        /* <DEDUP_REMOVED lines=26> */
[----:B------:R-:W-:Y:S01]  /*fb90*/  FFMA R29, R15, R67, R29 ;  /* 0x000000430f1d7223 */ /* 0x000fe2000000001d */
[----:B------:R-:W-:Y:S01]  /*fba0*/  FFMA R97, R97, R69, R82 ;  /* 0x0000004561617223 */ /* 0x000fe20000000052 */
[----:B------:R-:W2:Y:S01]  /*fbb0*/  LDS.128 R12, [R2.X4+UR4+0x24b0] ;  /* 0x0024b004020c7984 */ /* 0x000ea20008004c00 */
        /* <DEDUP_REMOVED lines=19> */
[----:B------:R-:W-:Y:S01]  /*fcf0*/  LDS.128 R188, [R2.X4+UR4+0x25d0] ;  /* 0x0025d00402bc7984 */ /* 0x000fe20008004c00 */
        /* <DEDUP_REMOVED lines=19> */
[-C--:B------:R-:W-:Y:S01]  /*fe30*/  FFMA R91, R87, R19.reuse, R16 ;  /* 0x00000013575b7223 */ /* 0x080fe20000000010 */
[----:B------:R-:W-:Y:S01]  /*fe40*/  FFMA R18, R18, R10, R73 ;  /* 0x0000000a12127223 */ /* 0x000fe20000000049 */
        /* <DEDUP_REMOVED lines=13> */
[----:B------:R-:W-:Y:S01]  /*ff20*/  FFMA R82, R14, R58, R63 ;  /* 0x0000003a0e527223 */ /* 0x000fe2000000003f */
[----:B---3--:R-:W-:Y:S01]  /*ff30*/  FFMA R54, R4, R84, R54 ;  /* 0x0000005404367223 */ /* 0x008fe20000000036 */
[C---:B------:R-:W-:Y:S01]  /*ff40*/  FFMA R88, R14.reuse, R70, R13 ;  /* 0x000000460e587223 */ /* 0x040fe2000000000d */
[-C--:B------:R-:W-:Y:S01]  /*ff50*/  FFMA R83, R87, R15.reuse, R12 ;  /* 0x0000000f57537223 */ /* 0x080fe2000000000c */
[----:B------:R-:W-:Y:S01]  /*ff60*/  FFMA R14, R14, R10, R65 ;  /* 0x0000000a0e0e7223 */ /* 0x000fe20000000041 */
        /* <DEDUP_REMOVED lines=13> */
[----:B------:R-:W-:Y:S01]  /*10040*/  LDS.128 R64, [R2.X4+UR4+0xc0] ;  /* 0x0000c00402407984 */ /* 0x000fe20008004c00 */
[----:B------:R-:W-:Y:S01]  /*10050*/  FFMA R4, R6, R70, R5 ;  /* 0x0000004606047223 */ /* 0x000fe20000000005 */
[C---:B-1----:R-:W-:Y:S01]  /*10060*/  FFMA R46, R20.reuse, R84, R46 ;  /* 0x00000054142e7223 */ /* 0x042fe2000000002e */
[----:B------:R-:W-:Y:S01]  /*10070*/  FFMA R52, R20, R8, R52 ;  /* 0x0000000814347223 */ /* 0x000fe20000000034 */
        /* <DEDUP_REMOVED lines=98> */
[----:B------:R-:W3:Y:S01]  /*106a0*/  LDS.128 R28, [R80+0x2c0] ;  /* 0x0002c000501c7984 */ /* 0x000ee20000000c00 */
[C---:B------:R-:W-:Y:S01]  /*106b0*/  FFMA R53, R18.reuse, R10, R53 ;  /* 0x0000000a12357223 */ /* 0x040fe20000000035 */
[----:B------:R-:W-:Y:S01]  /*106c0*/  FFMA R52, R18, R58, R17 ;  /* 0x0000003a12347223 */ /* 0x000fe20000000011 */
[----:B------:R-:W-:Y:S01]  /*106d0*/  FFMA R0, R87, R19, R0 ;  /* 0x0000001357007223 */ /* 0x000fe20000000000 */
[----:B------:R-:W4:Y:S01]  /*106e0*/  LDS.128 R40, [R80+0x4c0] ;  /* 0x0004c00050287984 */ /* 0x000f220000000c00 */
[C---:B-1----:R-:W-:Y:S01]  /*106f0*/  FFMA R48, R36.reuse, R84, R48 ;  /* 0x0000005424307223 */ /* 0x042fe20000000030 */
[C---:B------:R-:W-:Y:S01]  /*10700*/  FFMA R16, R36.reuse, R56, R49 ;  /* 0x0000003824107223 */ /* 0x040fe20000000031 */
[C---:B------:R-:W-:Y:S01]  /*10710*/  FFMA R17, R36.reuse, R68, R51 ;  /* 0x0000004424117223 */ /* 0x040fe20000000033 */
[----:B------:R-:W1:Y:S01]  /*10720*/  LDS.128 R12, [R80+0xc0] ;  /* 0x0000c000500c7984 */ /* 0x000e620000000c00 */
[----:B------:R-:W-:Y:S01]  /*10730*/  FFMA R18, R36, R8, R50 ;  /* 0x0000000824127223 */ /* 0x000fe20000000032 */
[C---:B------:R-:W-:Y:S01]  /*10740*/  FFMA R36, R37.reuse, R85, R48 ;  /* 0x0000005525247223 */ /* 0x040fe20000000030 */
[C---:B------:R-:W-:Y:S01]  /*10750*/  FFMA R16, R37.reuse, R57, R16 ;  /* 0x0000003925107223 */ /* 0x040fe20000000010 */
[----:B------:R-:W5:Y:S01]  /*10760*/  LDS.128 R44, [R80+0x6c0] ;  /* 0x0006c000502c7984 */ /* 0x000f620000000c00 */
[C---:B------:R-:W-:Y:S01]  /*10770*/  FFMA R17, R37.reuse, R69, R17 ;  /* 0x0000004525117223 */ /* 0x040fe20000000011 */
[----:B------:R-:W-:Y:S01]  /*10780*/  FFMA R18, R37, R9, R18 ;  /* 0x0000000925127223 */ /* 0x000fe20000000012 */
[C---:B------:R-:W-:Y:S01]  /*10790*/  FFMA R37, R38.reuse, R58, R16 ;  /* 0x0000003a26257223 */ /* 0x040fe20000000010 */
[----:B------:R-:W5:Y:S01]  /*107a0*/  LDS.128 R48, [R2.X4+UR4+0x2c0] ;  /* 0x0002c00402307984 */ /* 0x000f620008004c00 */
[C---:B------:R-:W-:Y:S01]  /*107b0*/  FFMA R36, R38.reuse, R86, R36 ;  /* 0x0000005626247223 */ /* 0x040fe20000000024 */
[C---:B------:R-:W-:Y:S01]  /*107c0*/  FFMA R16, R38.reuse, R10, R18 ;  /* 0x0000000a26107223 */ /* 0x040fe20000000012 */
[----:B------:R-:W-:Y:S01]  /*107d0*/  FFMA R17, R38, R70, R17 ;  /* 0x0000004626117223 */ /* 0x000fe20000000011 */
[-C--:B------:R-:W-:Y:S01]  /*107e0*/  FFMA R37, R59, R39.reuse, R37 ;  /* 0x000000273b257223 */ /* 0x080fe20000000025 */
[-C--:B------:R-:W-:Y:S01]  /*107f0*/  FFMA R36, R87, R39.reuse, R36 ;  /* 0x0000002757247223 */ /* 0x080fe20000000024 */
[----:B------:R-:W-:Y:S01]  /*10800*/  FFMA R38, R11, R39, R16 ;  /* 0x000000270b267223 */ /* 0x000fe20000000010 */
[-C--:B------:R-:W-:Y:S01]  /*10810*/  FFMA R52, R59, R19.reuse, R52 ;  /* 0x000000133b347223 */ /* 0x080fe20000000034 */
[-C--:B------:R-:W-:Y:S01]  /*10820*/  FFMA R53, R11, R19.reuse, R53 ;  /* 0x000000130b357223 */ /* 0x080fe20000000035 */
[C---:B------:R-:W-:Y:S01]  /*10830*/  FFMA R54, R71.reuse, R19, R54 ;  /* 0x0000001347367223 */ /* 0x040fe20000000036 */
[----:B------:R-:W-:Y:S01]  /*10840*/  FFMA R39, R71, R39, R17 ;  /* 0x0000002747277223 */ /* 0x000fe20000000011 */
[C---:B--2---:R-:W-:Y:S01]  /*10850*/  FFMA R114, R4.reuse, R8, R114 ;  /* 0x0000000804727223 */ /* 0x044fe20000000072 */
        /* <DEDUP_REMOVED lines=13> */
[-C--:B------:R-:W-:Y:S01]  /*10930*/  FFMA R68, R87, R7.reuse, R68 ;  /* 0x0000000757447223 */ /* 0x080fe20000000044 */
[-C--:B------:R-:W-:Y:S01]  /*10940*/  FFMA R69, R59, R7.reuse, R58 ;  /* 0x000000073b457223 */ /* 0x080fe2000000003a */
[-C--:B------:R-:W-:Y:S01]  /*10950*/  FFMA R70, R11, R7.reuse, R10 ;  /* 0x000000070b467223 */ /* 0x080fe2000000000a */
[C---:B----4-:R-:W-:Y:S01]  /*10960*/  FFMA R4, R64.reuse, R40, R109 ;  /* 0x0000002840047223 */ /* 0x050fe2000000006d */
[----:B------:R-:W-:Y:S01]  /*10970*/  FFMA R71, R71, R7, R6 ;  /* 0x0000000747477223 */ /* 0x000fe20000000006 */
[C---:B------:R-:W-:Y:S01]  /*10980*/  FFMA R7, R65.reuse, R29, R108 ;  /* 0x0000001d41077223 */ /* 0x040fe2000000006c */
[----:B------:R-:W3:Y:S01]  /*10990*/  LDS.128 R8, [R2.X4+UR4+0x6c0] ;  /* 0x0006c00402087984 */ /* 0x000ee20008004c00 */
[-C--:B-1----:R-:W-:Y:S01]  /*109a0*/  FFMA R110, R64, R12.reuse, R110 ;  /* 0x0000000c406e7223 */ /* 0x082fe2000000006e */
[C---:B------:R-:W-:Y:S01]  /*109b0*/  FFMA R5, R65.reuse, R41, R4 ;  /* 0x0000002941057223 */ /* 0x040fe20000000004 */
[----:B------:R-:W-:Y:S01]  /*109c0*/  FFMA R96, R124, R12, R96 ;  /* 0x0000000c7c607223 */ /* 0x000fe20000000060 */
[----:B------:R-:W-:Y:S01]  /*109d0*/  LDS.128 R228, [R2.X4+UR4+0x1e0] ;  /* 0x0001e00402e47984 */ /* 0x000fe20008004c00 */
[----:B-----5:R-:W-:Y:S01]  /*109e0*/  FFMA R64, R64, R44, R111 ;  /* 0x0000002c40407223 */ /* 0x020fe2000000006f */
        /* <DEDUP_REMOVED lines=40> */
[C---:B---3--:R-:W-:Y:S01]  /*10c70*/  FFMA R32, R8.reuse, R44, R32 ;  /* 0x0000002c08207223 */ /* 0x048fe20000000020 */
[-C--:B------:R-:W-:Y:S01]  /*10c80*/  FFMA R59, R47, R19.reuse, R16 ;  /* 0x000000132f3b7223 */ /* 0x080fe20000000010 */
        /* <DEDUP_REMOVED lines=17> */
[C---:B------:R-:W-:Y:S01]  /*10da0*/  FFMA R8, R124.reuse, R28, R97 ;  /* 0x0000001c7c087223 */ /* 0x040fe20000000061 */
[-C--:B------:R-:W-:Y:S01]  /*10db0*/  FFMA R57, R31, R11.reuse, R10 ;  /* 0x0000000b1f397223 */ /* 0x080fe2000000000a */
[----:B------:R-:W-:Y:S01]  /*10dc0*/  FFMA R10, R124, R40, R95 ;  /* 0x000000287c0a7223 */ /* 0x000fe2000000005f */
        /* <DEDUP_REMOVED lines=24> */
[----:B------:R-:W-:-:S02]  /*10f50*/  FFMA R4, R6, R46, R91 ;  /* 0x0000002e06047223 */ /* 0x000fc4000000005b */
        /* <DEDUP_REMOVED lines=30> */
[----:B------:R-:W3:Y:S01]  /*11140*/  LDS.128 R16, [R2.X4+UR4+0x44c0] ;  /* 0x0044c00402107984 */ /* 0x000ee20008004c00 */
[C---:B------:R-:W-:Y:S01]  /*11150*/  FFMA R78, R110.reuse, R46, R79 ;  /* 0x0000002e6e4e7223 */ /* 0x040fe2000000004f */
[----:B------:R-:W-:Y:S01]  /*11160*/  FFMA R109, R109, R13, R108 ;  /* 0x0000000d6d6d7223 */ /* 0x000fe2000000006c */
[----:B------:R-:W-:Y:S01]  /*11170*/  FFMA R112, R110, R42, R77 ;  /* 0x0000002a6e707223 */ /* 0x000fe2000000004d */
[----:B------:R-:W-:Y:S01]  /*11180*/  LDS.128 R88, [R2.X4+UR4+0x2e0] ;  /* 0x0002e00402587984 */ /* 0x000fe20008004c00 */
        /* <DEDUP_REMOVED lines=12> */
[----:B------:R-:W1:Y:S01]  /*11250*/  LDS.128 R20, [R2.X4+UR4+0x46c0] ;  /* 0x0046c00402147984 */ /* 0x000e620008004c00 */
[-C--:B------:R-:W-:Y:S01]  /*11260*/  FFMA R112, R43, R111.reuse, R112 ;  /* 0x0000006f2b707223 */ /* 0x080fe20000000070 */
[C---:B------:R-:W-:Y:S01]  /*11270*/  FFMA R8, R10.reuse, R14, R9 ;  /* 0x0000000e0a087223 */ /* 0x040fe20000000009 */
[-C--:B------:R-:W-:Y:S01]  /*11280*/  FFMA R114, R15, R111.reuse, R114 ;  /* 0x0000006f0f727223 */ /* 0x080fe20000000072 */
[----:B------:R-:W-:Y:S01]  /*11290*/  FFMA R111, R31, R111, R110 ;  /* 0x0000006f1f6f7223 */ /* 0x000fe2000000006e */
        /* <DEDUP_REMOVED lines=15> */
[----:B------:R-:W-:Y:S01]  /*11390*/  FFMA R74, R6, R42, R73 ;  /* 0x0000002a064a7223 */ /* 0x000fe20000000049 */
[----:B------:R-:W2:Y:S01]  /*113a0*/  LDS.128 R8, [R2.X4+UR4+0x60c0] ;  /* 0x0060c00402087984 */ /* 0x000ea20008004c00 */
        /* <DEDUP_REMOVED lines=11> */
[-C--:B------:R-:W-:Y:S01]  /*11460*/  FFMA R103, R43, R7.reuse, R74 ;  /* 0x000000072b677223 */ /* 0x080fe2000000004a */
[C---:B------:R-:W-:Y:S01]  /*11470*/  FFMA R16, R18.reuse, R14, R17 ;  /* 0x0000000e12107223 */ /* 0x040fe20000000011 */
[-C--:B------:R-:W-:Y:S01]  /*11480*/  FFMA R104, R47, R7.reuse, R104 ;  /* 0x000000072f687223 */ /* 0x080fe20000000068 */
[----:B------:R-:W-:Y:S01]  /*11490*/  FFMA R106, R31, R7, R106 ;  /* 0x000000071f6a7223 */ /* 0x000fe2000000006a */
[C---:B------:R-:W-:Y:S01]  /*114a0*/  FFMA R62, R18.reuse, R46, R61 ;  /* 0x0000002e123e7223 */ /* 0x040fe2000000003d */
[C---:B------:R-:W-:Y:S01]  /*114b0*/  FFMA R100, R18.reuse, R42, R63 ;  /* 0x0000002a12647223 */ /* 0x040fe2000000003f */
[----:B------:R-:W-:Y:S01]  /*114c0*/  FFMA R102, R18, R30, R73 ;  /* 0x0000001e12667223 */ /* 0x000fe20000000049 */
[-C--:B------:R-:W-:Y:S01]  /*114d0*/  FFMA R101, R15, R19.reuse, R16 ;  /* 0x000000130f657223 */ /* 0x080fe20000000010 */
[----:B------:R-:W3:Y:S01]  /*114e0*/  LDS.128 R4, [R2.X4+UR4+0x62c0] ;  /* 0x0062c00402047984 */ /* 0x000ee20008004c00 */
[C---:B-1----:R-:W-:Y:S01]  /*114f0*/  FFMA R16, R20.reuse, R44, R35 ;  /* 0x0000002c14107223 */ /* 0x042fe20000000023 */
        /* <DEDUP_REMOVED lines=15> */
[-C--:B------:R-:W-:Y:S01]  /*115f0*/  FFMA R83, R47, R23.reuse, R20 ;  /* 0x000000172f537223 */ /* 0x080fe20000000014 */
[-C--:B------:R-:W-:Y:S01]  /*11600*/  FFMA R96, R43, R23.reuse, R96 ;  /* 0x000000172b607223 */ /* 0x080fe20000000060 */
        /* <DEDUP_REMOVED lines=15> */
[----:B------:R-:W2:Y:S01]  /*11700*/  LDS.128 R24, [R2.X4+UR4+0x66c0] ;  /* 0x0066c00402187984 */ /* 0x000ea20008004c00 */
[-C--:B------:R-:W-:Y:S01]  /*11710*/  FFMA R34, R47, R11.reuse, R34 ;  /* 0x0000000b2f227223 */ /* 0x080fe20000000022 */
[-C--:B------:R-:W-:Y:S01]  /*11720*/  FFMA R81, R31, R11.reuse, R10 ;  /* 0x0000000b1f517223 */ /* 0x080fe2000000000a */
[----:B------:R-:W-:Y:S01]  /*11730*/  FFMA R82, R15, R11, R82 ;  /* 0x0000000b0f527223 */ /* 0x000fe20000000052 */
[----:B------:R-:W-:Y:S01]  /*11740*/  LDS.128 R60, [R80+0x2d0] ;  /* 0x0002d000503c7984 */ /* 0x000fe20000000c00 */
        /* <DEDUP_REMOVED lines=13> */
[-C--:B------:R-:W-:Y:S01]  /*11820*/  FFMA R4, R43, R7.reuse, R4 ;  /* 0x000000072b047223 */ /* 0x080fe20000000004 */
[-C--:B------:R-:W-:Y:S01]  /*11830*/  FFMA R0, R47, R7.reuse, R0 ;  /* 0x000000072f007223 */ /* 0x080fe20000000000 */
[C---:B-1----:R-:W-:Y:S01]  /*11840*/  FFMA R37, R16.reuse, R44, R37 ;  /* 0x0000002c10257223 */ /* 0x042fe20000000025 */
[----:B------:R-:W1:Y:S01]  /*11850*/  LDS.128 R52, [R80+0x6d0] ;  /* 0x0006d00050347984 */ /* 0x000e620000000c00 */
[-C--:B------:R-:W-:Y:S01]  /*11860*/  FFMA R5, R31, R7.reuse, R5 ;  /* 0x000000071f057223 */ /* 0x080fe20000000005 */
        /* <DEDUP_REMOVED lines=30> */
[-C--:B------:R-:W-:Y:S01]  /*11a50*/  FFMA R16, R47, R19.reuse, R16 ;  /* 0x000000132f107223 */ /* 0x080fe20000000010 */
[----:B------:R-:W2:Y:S01]  /*11a60*/  LDS.128 R68, [R80+0x4e0] ;  /* 0x0004e00050447984 */ /* 0x000ea20000000c00 */
[C---:B------:R-:W-:Y:S01]  /*11a70*/  FFMA R21, R31.reuse, R19, R21 ;  /* 0x000000131f157223 */ /* 0x040fe20000000015 */
[----:B------:R-:W-:Y:S01]  /*11a80*/  FFMA R26, R31, R27, R30 ;  /* 0x0000001b1f1a7223 */ /* 0x000fe2000000001e */
[C---:B---3--:R-:W-:Y:S01]  /*11a90*/  FFMA R64, R8.reuse, R60, R64 ;  /* 0x0000003c08407223 */ /* 0x048fe20000000040 */
[C---:B------:R-:W-:Y:S01]  /*11aa0*/  FFMA R20, R43.reuse, R19, R20 ;  /* 0x000000132b147223 */ /* 0x040fe20000000014 */
[----:B------:R-:W-:Y:S01]  /*11ab0*/  FFMA R25, R43, R27, R42 ;  /* 0x0000001b2b197223 */ /* 0x000fe2000000002a */
[----:B------:R-:W3:Y:S01]  /*11ac0*/  LDS.128 R28, [R2.X4+UR4+0x4d0] ;  /* 0x0004d004021c7984 */ /* 0x000ee20008004c00 */
[----:B-1----:R-:W-:Y:S01]  /*11ad0*/  FFMA R6, R8, R52, R67 ;  /* 0x0000003408067223 */ /* 0x002fe20000000043 */
[----:B------:R-:W-:-:S02]  /*11ae0*/  FFMA R15, R9, R61, R64 ;  /* 0x0000003d090f7223 */ /* 0x000fc40000000040 */
[----:B------:R-:W1:Y:S01]  /*11af0*/  LDS.128 R40, [R80+0x2e0] ;  /* 0x0002e00050287984 */ /* 0x000e620000000c00 */
[----:B----4-:R-:W-:Y:S01]  /*11b00*/  FFMA R66, R8, R72, R66 ;  /* 0x0000004808427223 */ /* 0x010fe20000000042 */
[C---:B------:R-:W-:Y:S01]  /*11b10*/  FFMA R13, R9.reuse, R53, R6 ;  /* 0x00000035090d7223 */ /* 0x040fe20000000006 */
[----:B------:R-:W-:Y:S01]  /*11b20*/  FFMA R24, R10, R62, R15 ;  /* 0x0000003e0a187223 */ /* 0x000fe2000000000f */
[----:B-----5:R-:W-:Y:S01]  /*11b30*/  FFMA R8, R8, R76, R65 ;  /* 0x0000004c08087223 */ /* 0x020fe20000000041 */
[----:B------:R-:W-:Y:S01]  /*11b40*/  FFMA R17, R9, R73, R66 ;  /* 0x0000004909117223 */ /* 0x000fe20000000042 */
        /* <DEDUP_REMOVED lines=8> */
[-C--:B------:R-:W-:Y:S01]  /*11bd0*/  FFMA R46, R55, R11.reuse, R46 ;  /* 0x0000000b372e7223 */ /* 0x080fe2000000002e */
[-C--:B------:R-:W-:Y:S01]  /*11be0*/  FFMA R47, R75, R11.reuse, R6 ;  /* 0x0000000b4b2f7223 */ /* 0x080fe20000000006 */
[----:B------:R-:W-:Y:S01]  /*11bf0*/  FFMA R86, R79, R11, R86 ;  /* 0x0000000b4f567223 */ /* 0x000fe20000000056 */
[----:B------:R-:W-:Y:S01]  /*11c00*/  FFMA R44, R38, R74, R9 ;  /* 0x0000004a262c7223 */ /* 0x000fe20000000009 */
[----:B------:R-:W4:Y:S01]  /*11c10*/  LDS.128 R12, [R2.X4+UR4+0x6d0] ;  /* 0x0006d004020c7984 */ /* 0x000f220008004c00 */
[C---:B------:R-:W-:Y:S01]  /*11c20*/  FFMA R6, R36.reuse, R60, R51 ;  /* 0x0000003c24067223 */ /* 0x040fe20000000033 */
[----:B------:R-:W-:Y:S01]  /*11c30*/  FFMA R36, R36, R52, R49 ;  /* 0x0000003424247223 */ /* 0x000fe20000000031 */
[C---:B------:R-:W-:Y:S01]  /*11c40*/  FFMA R45, R37.reuse, R77, R48 ;  /* 0x0000004d252d7223 */ /* 0x040fe20000000030 */
[----:B------:R-:W5:Y:S01]  /*11c50*/  LDS.128 R8, [R2.X4+UR4+0xe0] ;  /* 0x0000e00402087984 */ /* 0x000f620008004c00 */
[C---:B------:R-:W-:Y:S01]  /*11c60*/  FFMA R129, R37.reuse, R61, R6 ;  /* 0x0000003d25817223 */ /* 0x040fe20000000006 */
[----:B------:R-:W-:Y:S01]  /*11c70*/  FFMA R37, R37, R53, R36 ;  /* 0x0000003525257223 */ /* 0x000fe20000000024 */
[C---:B------:R-:W-:Y:S01]  /*11c80*/  FFMA R45, R38.reuse, R78, R45 ;  /* 0x0000004e262d7223 */ /* 0x040fe2000000002d */
[----:B------:R-:W5:Y:S01]  /*11c90*/  LDS.128 R48, [R80+0x6e0] ;  /* 0x0006e00050307984 */ /* 0x000f620000000c00 */
[C---:B------:R-:W-:Y:S01]  /*11ca0*/  FFMA R129, R38.reuse, R62, R129 ;  /* 0x0000003e26817223 */ /* 0x040fe20000000081 */
[----:B------:R-:W-:Y:S01]  /*11cb0*/  FFMA R6, R38, R54, R37 ;  /* 0x0000003626067223 */ /* 0x000fe20000000025 */
[-C--:B------:R-:W-:Y:S01]  /*11cc0*/  FFMA R45, R79, R39.reuse, R45 ;  /* 0x000000274f2d7223 */ /* 0x080fe2000000002d */
[----:B------:R-:W5:Y:S01]  /*11cd0*/  LDS.128 R64, [R80+0xe0] ;  /* 0x0000e00050407984 */ /* 0x000f620000000c00 */
[-C--:B------:R-:W-:Y:S01]  /*11ce0*/  FFMA R44, R75, R39.reuse, R44 ;  /* 0x000000274b2c7223 */ /* 0x080fe2000000002c */
[-C--:B------:R-:W-:Y:S01]  /*11cf0*/  FFMA R6, R55, R39.reuse, R6 ;  /* 0x0000002737067223 */ /* 0x080fe20000000006 */
[----:B------:R-:W-:Y:S01]  /*11d00*/  FFMA R129, R63, R39, R129 ;  /* 0x000000273f817223 */ /* 0x000fe20000000081 */
[----:B--2---:R-:W-:Y:S01]  /*11d10*/  FFMA R45, R88, R68, R45 ;  /* 0x00000044582d7223 */ /* 0x004fe2000000002d */
[----:B------:R-:W2:Y:S01]  /*11d20*/  LDS.128 R36, [R2.X4+UR4+0x4e0] ;  /* 0x0004e00402247984 */ /* 0x000ea20008004c00 */
        /* <DEDUP_REMOVED lines=18> */
[----:B------:R-:W-:Y:S01]  /*11e50*/  FFMA R129, R89, R41, R129 ;  /* 0x0000002959817223 */ /* 0x000fe20000000081 */
[----:B------:R-:W-:Y:S01]  /*11e60*/  LDS.128 R28, [R2.X4+UR4+0xf0] ;  /* 0x0000f004021c7984 */ /* 0x000fe20008004c00 */
[C---:B----4-:R-:W-:Y:S01]  /*11e70*/  FFMA R32, R12.reuse, R76, R32 ;  /* 0x0000004c0c207223 */ /* 0x050fe20000000020 */
        /* <DEDUP_REMOVED lines=31> */
[-C--:B------:R-:W-:Y:S01]  /*12070*/  FFMA R24, R43, R11.reuse, R24 ;  /* 0x0000000b2b187223 */ /* 0x080fe20000000018 */
[-C--:B------:R-:W-:Y:S01]  /*12080*/  FFMA R92, R51, R11.reuse, R92 ;  /* 0x0000000b335c7223 */ /* 0x080fe2000000005c */
[-C--:B------:R-:W-:Y:S01]  /*12090*/  FFMA R93, R67, R11.reuse, R93 ;  /* 0x0000000b435d7223 */ /* 0x080fe2000000005d */
[----:B------:R-:W-:Y:S01]  /*120a0*/  FFMA R94, R71, R11, R94 ;  /* 0x0000000b475e7223 */ /* 0x000fe2000000005e */
[----:B------:R-:W-:Y:S01]  /*120b0*/  FFMA R130, R89, R49, R6 ;  /* 0x0000003159827223 */ /* 0x000fe20000000006 */
[----:B------:R-:W3:Y:S01]  /*120c0*/  LDS.128 R12, [R80+0x6f0] ;  /* 0x0006f000500c7984 */ /* 0x000ee20000000c00 */
[C---:B------:R-:W-:Y:S01]  /*120d0*/  FFMA R131, R90.reuse, R66, R44 ;  /* 0x000000425a837223 */ /* 0x040fe2000000002c */
[C---:B------:R-:W-:Y:S01]  /*120e0*/  FFMA R6, R90.reuse, R70, R45 ;  /* 0x000000465a067223 */ /* 0x040fe2000000002d */
[C---:B------:R-:W-:Y:S01]  /*120f0*/  FFMA R132, R90.reuse, R42, R129 ;  /* 0x0000002a5a847223 */ /* 0x040fe20000000081 */
[----:B------:R-:W4:Y:S01]  /*12100*/  LDS.128 R56, [R80+0x4f0] ;  /* 0x0004f00050387984 */ /* 0x000f220000000c00 */
[----:B------:R-:W-:Y:S01]  /*12110*/  FFMA R130, R90, R50, R130 ;  /* 0x000000325a827223 */ /* 0x000fe20000000082 */
[-C--:B------:R-:W-:Y:S01]  /*12120*/  FFMA R6, R71, R91.reuse, R6 ;  /* 0x0000005b47067223 */ /* 0x080fe20000000006 */
[-C--:B------:R-:W-:Y:S01]  /*12130*/  FFMA R131, R67, R91.reuse, R131 ;  /* 0x0000005b43837223 */ /* 0x080fe20000000083 */
[----:B------:R-:W5:Y:S01]  /*12140*/  LDS.128 R8, [R80+0x2f0] ;  /* 0x0002f00050087984 */ /* 0x000f620000000c00 */
[-C--:B------:R-:W-:Y:S01]  /*12150*/  FFMA R130, R51, R91.reuse, R130 ;  /* 0x0000005b33827223 */ /* 0x080fe20000000082 */
[----:B------:R-:W-:Y:S01]  /*12160*/  FFMA R132, R43, R91, R132 ;  /* 0x0000005b2b847223 */ /* 0x000fe20000000084 */
[C---:B--2---:R-:W-:Y:S01]  /*12170*/  FFMA R18, R36.reuse, R48, R18 ;  /* 0x0000003024127223 */ /* 0x044fe20000000012 */
[----:B------:R-:W2:Y:S01]  /*12180*/  LDS.128 R44, [R80+0xf0] ;  /* 0x0000f000502c7984 */ /* 0x000ea20000000c00 */
        /* <DEDUP_REMOVED lines=27> */
[----:B---3--:R-:W-:Y:S01]  /*12340*/  FFMA R92, R28, R12, R92 ;  /* 0x0000000c1c5c7223 */ /* 0x008fe2000000005c */
[C---:B------:R-:W-:Y:S01]  /*12350*/  FFMA R17, R86.reuse, R70, R17 ;  /* 0x0000004656117223 */ /* 0x040fe20000000011 */
[----:B------:R-:W-:Y:S01]  /*12360*/  FFMA R128, R86, R42, R128 ;  /* 0x0000002a56807223 */ /* 0x000fe20000000080 */
[----:B------:R-:W-:Y:S01]  /*12370*/  FFMA R19, R51, R87, R19 ;  /* 0x0000005733137223 */ /* 0x000fe20000000013 */
[C---:B----4-:R-:W-:Y:S01]  /*12380*/  FFMA R94, R28.reuse, R56, R94 ;  /* 0x000000381c5e7223 */ /* 0x050fe2000000005e */
[----:B------:R-:W-:Y:S01]  /*12390*/  FFMA R143, R29, R13, R92 ;  /* 0x0000000d1d8f7223 */ /* 0x000fe2000000005c */
[-C--:B------:R-:W-:Y:S01]  /*123a0*/  FFMA R17, R71, R87.reuse, R17 ;  /* 0x0000005747117223 */ /* 0x080fe20000000011 */
[----:B------:R-:W-:Y:S01]  /*123b0*/  FFMA R32, R67, R87, R32 ;  /* 0x0000005743207223 */ /* 0x000fe20000000020 */
[----:B-----5:R-:W-:Y:S01]  /*123c0*/  FFMA R84, R28, R8, R24 ;  /* 0x000000081c547223 */ /* 0x020fe20000000018 */
[----:B------:R-:W-:Y:S01]  /*123d0*/  FFMA R144, R29, R57, R94 ;  /* 0x000000391d907223 */ /* 0x000fe2000000005e */
[----:B------:R-:W-:Y:S01]  /*123e0*/  FFMA R128, R43, R87, R128 ;  /* 0x000000572b807223 */ /* 0x000fe20000000080 */
[----:B------:R-:W-:Y:S01]  /*123f0*/  FFMA R143, R30, R14, R143 ;  /* 0x0000000e1e8f7223 */ /* 0x000fe2000000008f */
[----:B--2---:R-:W-:Y:S01]  /*12400*/  FFMA R24, R28, R44, R93 ;  /* 0x0000002c1c187223 */ /* 0x004fe2000000005d */
[C---:B------:R-:W-:Y:S01]  /*12410*/  FFMA R28, R29.reuse, R9, R84 ;  /* 0x000000091d1c7223 */ /* 0x040fe20000000054 */
[----:B------:R-:W2:Y:S01]  /*12420*/  LDS.128 R92, [R2.X4+UR4+0x6f0] ;  /* 0x0006f004025c7984 */ /* 0x000ea20008004c00 */
        /* <DEDUP_REMOVED lines=15> */
[-C--:B------:R-:W-:Y:S01]  /*12520*/  FFMA R6, R90, R46.reuse, R6 ;  /* 0x0000002e5a067223 */ /* 0x080fe20000000006 */
[-C--:B------:R-:W-:Y:S01]  /*12530*/  FFMA R154, R59, R91.reuse, R154 ;  /* 0x0000005b3b9a7223 */ /* 0x080fe2000000009a */
[-C--:B------:R-:W-:Y:S01]  /*12540*/  FFMA R153, R15, R91.reuse, R153 ;  /* 0x0000005b0f997223 */ /* 0x080fe20000000099 */
[-C--:B------:R-:W-:Y:S01]  /*12550*/  FFMA R28, R11, R91.reuse, R28 ;  /* 0x0000005b0b1c7223 */ /* 0x080fe2000000001c */
[----:B------:R-:W-:Y:S01]  /*12560*/  FFMA R6, R47, R91, R6 ;  /* 0x0000005b2f067223 */ /* 0x000fe20000000006 */
[----:B------:R-:W-:Y:S01]  /*12570*/  FFMA R24, R30, R46, R24 ;  /* 0x0000002e1e187223 */ /* 0x000fe20000000018 */
[----:B------:R-:W4:Y:S01]  /*12580*/  LDS.128 R88, [R2.X4+UR4+0x22d0] ;  /* 0x0022d00402587984 */ /* 0x000f220008004c00 */
        /* <DEDUP_REMOVED lines=33> */
[C---:B---3--:R-:W-:Y:S01]  /*127a0*/  FFMA R125, R84.reuse, R52, R125 ;  /* 0x00000034547d7223 */ /* 0x048fe2000000007d */
        /* <DEDUP_REMOVED lines=11> */
[----:B------:R-:W2:Y:S01]  /*12860*/  LDS.128 R92, [R2.X4+UR4+0x26d0] ;  /* 0x0026d004025c7984 */ /* 0x000ea20008004c00 */
[C---:B----4-:R-:W-:Y:S01]  /*12870*/  FFMA R85, R88.reuse, R52, R123 ;  /* 0x0000003458557223 */ /* 0x050fe2000000007b */
[----:B------:R-:W-:Y:S01]  /*12880*/  FFMA R84, R88, R76, R120 ;  /* 0x0000004c58547223 */ /* 0x000fe20000000078 */
[C---:B------:R-:W-:Y:S01]  /*12890*/  FFMA R124, R86.reuse, R78, R124 ;  /* 0x0000004e567c7223 */ /* 0x040fe2000000007c */
[C---:B------:R-:W-:Y:S01]  /*128a0*/  FFMA R125, R86.reuse, R54, R125 ;  /* 0x00000036567d7223 */ /* 0x040fe2000000007d */
[C---:B------:R-:W-:Y:S01]  /*128b0*/  FFMA R126, R86.reuse, R74, R126 ;  /* 0x0000004a567e7223 */ /* 0x040fe2000000007e */
[----:B------:R-:W-:Y:S01]  /*128c0*/  FFMA R127, R86, R62, R127 ;  /* 0x0000003e567f7223 */ /* 0x000fe2000000007f */
[C---:B------:R-:W-:Y:S01]  /*128d0*/  FFMA R123, R88.reuse, R60, R121 ;  /* 0x0000003c587b7223 */ /* 0x040fe20000000079 */
[-C--:B------:R-:W-:Y:S01]  /*128e0*/  FFMA R124, R79, R87.reuse, R124 ;  /* 0x000000574f7c7223 */ /* 0x080fe2000000007c */
[-C--:B------:R-:W-:Y:S01]  /*128f0*/  FFMA R125, R55, R87.reuse, R125 ;  /* 0x00000057377d7223 */ /* 0x080fe2000000007d */
        /* <DEDUP_REMOVED lines=8> */
[----:B------:R-:W-:Y:S01]  /*12980*/  FFMA R122, R89, R73, R122 ;  /* 0x00000049597a7223 */ /* 0x000fe2000000007a */
[C---:B------:R-:W-:Y:S01]  /*12990*/  FFMA R120, R90.reuse, R54, R120 ;  /* 0x000000365a787223 */ /* 0x040fe20000000078 */
[C---:B------:R-:W-:Y:S01]  /*129a0*/  FFMA R123, R90.reuse, R62, R123 ;  /* 0x0000003e5a7b7223 */ /* 0x040fe2000000007b */
[-C--:B------:R-:W-:Y:S01]  /*129b0*/  FFMA R121, R79, R91.reuse, R121 ;  /* 0x0000005b4f797223 */ /* 0x080fe20000000079 */
        /* <DEDUP_REMOVED lines=8> */
[----:B------:R-:W-:Y:S01]  /*12a40*/  FFMA R123, R63, R91, R123 ;  /* 0x0000005b3f7b7223 */ /* 0x000fe2000000007b */
        /* <DEDUP_REMOVED lines=24> */
[C---:B---3--:R-:W-:Y:S01]  /*12bd0*/  FFMA R92, R84.reuse, R76, R107 ;  /* 0x0000004c545c7223 */ /* 0x048fe2000000006b */
[C---:B------:R-:W-:Y:S01]  /*12be0*/  FFMA R108, R84.reuse, R52, R108 ;  /* 0x00000034546c7223 */ /* 0x040fe2000000006c */
[C---:B------:R-:W-:Y:S01]  /*12bf0*/  FFMA R110, R84.reuse, R60, R110 ;  /* 0x0000003c546e7223 */ /* 0x040fe2000000006e */
[----:B------:R-:W-:Y:S01]  /*12c00*/  FFMA R84, R84, R72, R109 ;  /* 0x0000004854547223 */ /* 0x000fe2000000006d */
[----:B------:R-:W-:Y:S01]  /*12c10*/  FFMA R111, R75, R95, R111 ;  /* 0x0000005f4b6f7223 */ /* 0x000fe2000000006f */
[----:B------:R-:W-:Y:S01]  /*12c20*/  FFMA R109, R85, R77, R92 ;  /* 0x0000004d556d7223 */ /* 0x000fe2000000005c */
[-C--:B------:R-:W-:Y:S01]  /*12c30*/  FFMA R116, R55, R39.reuse, R116 ;  /* 0x0000002737747223 */ /* 0x080fe20000000074 */
[-C--:B------:R-:W-:Y:S01]  /*12c40*/  FFMA R115, R75, R39.reuse, R115 ;  /* 0x000000274b737223 */ /* 0x080fe20000000073 */
[----:B------:R-:W-:Y:S01]  /*12c50*/  FFMA R118, R63, R39, R118 ;  /* 0x000000273f767223 */ /* 0x000fe20000000076 */
[----:B------:R-:W2:Y:S01]  /*12c60*/  LDS.128 R92, [R2.X4+UR4+0x46d0] ;  /* 0x0046d004025c7984 */ /* 0x000ea20008004c00 */
[C---:B------:R-:W-:Y:S01]  /*12c70*/  FFMA R107, R85.reuse, R53, R108 ;  /* 0x00000035556b7223 */ /* 0x040fe2000000006c */
[C---:B------:R-:W-:Y:S01]  /*12c80*/  FFMA R110, R85.reuse, R61, R110 ;  /* 0x0000003d556e7223 */ /* 0x040fe2000000006e */
[----:B------:R-:W-:Y:S01]  /*12c90*/  FFMA R108, R85, R73, R84 ;  /* 0x00000049556c7223 */ /* 0x000fe20000000054 */
[----:B------:R-:W3:Y:S01]  /*12ca0*/  LDS.128 R36, [R2.X4+UR4+0x44d0] ;  /* 0x0044d00402247984 */ /* 0x000ee20008004c00 */
[C---:B------:R-:W-:Y:S01]  /*12cb0*/  FFMA R109, R86.reuse, R78, R109 ;  /* 0x0000004e566d7223 */ /* 0x040fe2000000006d */
[C---:B------:R-:W-:Y:S01]  /*12cc0*/  FFMA R107, R86.reuse, R54, R107 ;  /* 0x00000036566b7223 */ /* 0x040fe2000000006b */
[----:B------:R-:W-:Y:S01]  /*12cd0*/  FFMA R108, R86, R74, R108 ;  /* 0x0000004a566c7223 */ /* 0x000fe2000000006c */
[C---:B-1----:R-:W-:Y:S01]  /*12ce0*/  FFMA R84, R88.reuse, R52, R104 ;  /* 0x0000003458547223 */ /* 0x042fe20000000068 */
        /* <DEDUP_REMOVED lines=21> */
[----:B------:R-:W-:Y:S04]  /*12e40*/  LDS.128 R132, [R2.X4+UR4+0x4520] ;  /* 0x0045200402847984 */ /* 0x000fe80008004c00 */
[----:B------:R-:W4:Y:S01]  /*12e50*/  LDS.128 R88, [R2.X4+UR4+0x62d0] ;  /* 0x0062d00402587984 */ /* 0x000f220008004c00 */
[C---:B--2---:R-:W-:Y:S01]  /*12e60*/  FFMA R96, R92.reuse, R76, R96 ;  /* 0x0000004c5c607223 */ /* 0x044fe20000000060 */
        /* <DEDUP_REMOVED lines=31> */
[----:B------:R-:W2:Y:S01]  /*13060*/  LDS.128 R36, [R2.X4+UR4+0x64d0] ;  /* 0x0064d00402247984 */ /* 0x000ea20008004c00 */
        /* <DEDUP_REMOVED lines=9> */
[----:B----4-:R-:W-:Y:S01]  /*13100*/  FFMA R84, R88, R76, R4 ;  /* 0x0000004c58547223 */ /* 0x010fe20000000004 */
[C---:B------:R-:W-:Y:S01]  /*13110*/  FFMA R34, R86.reuse, R54, R34 ;  /* 0x0000003656227223 */ /* 0x040fe20000000022 */
        /* <DEDUP_REMOVED lines=22> */
[----:B------:R-:W-:-:S02]  /*13280*/  FFMA R7, R75, R91, R7 ;  /* 0x0000005b4b077223 */ /* 0x000fc40000000007 */
[----:B------:R-:W4:Y:S01]  /*13290*/  LDS.128 R88, [R2.X4+UR4+0x22e0] ;  /* 0x0022e00402587984 */ /* 0x000f220008004c00 */
[C---:B--2---:R-:W-:Y:S01]  /*132a0*/  FFMA R129, R36.reuse, R52, R16 ;  /* 0x0000003424817223 */ /* 0x044fe20000000010 */
[C---:B------:R-:W-:Y:S01]  /*132b0*/  FFMA R20, R36.reuse, R76, R20 ;  /* 0x0000004c24147223 */ /* 0x040fe20000000014 */
[C---:B------:R-:W-:Y:S01]  /*132c0*/  FFMA R22, R36.reuse, R72, R22 ;  /* 0x0000004824167223 */ /* 0x040fe20000000016 */
[----:B------:R-:W-:Y:S01]  /*132d0*/  FFMA R21, R36, R60, R21 ;  /* 0x0000003c24157223 */ /* 0x000fe20000000015 */
[----:B-1----:R-:W-:Y:S01]  /*132e0*/  FFMA R23, R92, R52, R23 ;  /* 0x000000345c177223 */ /* 0x002fe20000000017 */
[C---:B------:R-:W-:Y:S01]  /*132f0*/  FFMA R129, R37.reuse, R53, R129 ;  /* 0x0000003525817223 */ /* 0x040fe20000000081 */
[C---:B------:R-:W-:Y:S01]  /*13300*/  FFMA R16, R37.reuse, R77, R20 ;  /* 0x0000004d25107223 */ /* 0x040fe20000000014 */
[----:B------:R-:W-:Y:S01]  /*13310*/  FFMA R130, R37, R73, R22 ;  /* 0x0000004925827223 */ /* 0x000fe20000000016 */
[----:B------:R-:W-:Y:S01]  /*13320*/  FFMA R23, R93, R53, R23 ;  /* 0x000000355d177223 */ /* 0x000fe20000000017 */
[----:B------:R-:W-:Y:S01]  /*13330*/  FFMA R129, R38, R54, R129 ;  /* 0x0000003626817223 */ /* 0x000fe20000000081 */
[-C--:B------:R-:W-:Y:S01]  /*13340*/  FFMA R128, R37, R61.reuse, R21 ;  /* 0x0000003d25807223 */ /* 0x080fe20000000015 */
[----:B------:R-:W-:Y:S01]  /*13350*/  FFMA R26, R92, R60, R26 ;  /* 0x0000003c5c1a7223 */ /* 0x000fe2000000001a */
[----:B------:R-:W-:Y:S01]  /*13360*/  FFMA R54, R94, R54, R23 ;  /* 0x000000365e367223 */ /* 0x000fe20000000017 */
[C---:B------:R-:W-:Y:S01]  /*13370*/  FFMA R25, R92.reuse, R76, R25 ;  /* 0x0000004c5c197223 */ /* 0x040fe20000000019 */
[----:B------:R-:W1:Y:S01]  /*13380*/  LDS.128 R20, [R2.X4+UR4+0x24e0] ;  /* 0x0024e00402147984 */ /* 0x000e620008004c00 */
[----:B------:R-:W-:Y:S01]  /*13390*/  FFMA R119, R92, R72, R119 ;  /* 0x000000485c777223 */ /* 0x000fe20000000077 */
[C---:B------:R-:W-:Y:S01]  /*133a0*/  FFMA R26, R93.reuse, R61, R26 ;  /* 0x0000003d5d1a7223 */ /* 0x040fe2000000001a */
[C---:B------:R-:W-:Y:S01]  /*133b0*/  FFMA R25, R93.reuse, R77, R25 ;  /* 0x0000004d5d197223 */ /* 0x040fe20000000019 */
[----:B------:R-:W-:Y:S01]  /*133c0*/  FFMA R16, R38, R78, R16 ;  /* 0x0000004e26107223 */ /* 0x000fe20000000010 */
[----:B------:R-:W-:Y:S01]  /*133d0*/  FFMA R119, R93, R73, R119 ;  /* 0x000000495d777223 */ /* 0x000fe20000000077 */
[C---:B------:R-:W-:Y:S01]  /*133e0*/  FFMA R26, R94.reuse, R62, R26 ;  /* 0x0000003e5e1a7223 */ /* 0x040fe2000000001a */
[C---:B------:R-:W-:Y:S01]  /*133f0*/  FFMA R78, R94.reuse, R78, R25 ;  /* 0x0000004e5e4e7223 */ /* 0x040fe20000000019 */
[----:B------:R-:W-:Y:S01]  /*13400*/  FFMA R16, R79, R39, R16 ;  /* 0x000000274f107223 */ /* 0x000fe20000000010 */
[----:B------:R-:W-:Y:S01]  /*13410*/  FFMA R119, R94, R74, R119 ;  /* 0x0000004a5e777223 */ /* 0x000fe20000000077 */
        /* <DEDUP_REMOVED lines=22> */
[C---:B----4-:R-:W-:Y:S01]  /*13580*/  FFMA R85, R88.reuse, R48, R120 ;  /* 0x0000003058557223 */ /* 0x050fe20000000078 */
        /* <DEDUP_REMOVED lines=27> */
[-C--:B------:R-:W-:Y:S01]  /*13740*/  FFMA R89, R67, R23.reuse, R89 ;  /* 0x0000001743597223 */ /* 0x080fe20000000059 */
[----:B------:R-:W-:Y:S01]  /*13750*/  FFMA R115, R43, R23, R115 ;  /* 0x000000172b737223 */ /* 0x000fe20000000073 */
[C---:B------:R-:W-:Y:S01]  /*13760*/  FFMA R84, R90.reuse, R70, R84 ;  /* 0x000000465a547223 */ /* 0x040fe20000000054 */
[----:B------:R-:W4:Y:S01]  /*13770*/  LDS.128 R20, [R2.X4+UR4+0x44e0] ;  /* 0x0044e00402147984 */ /* 0x000f220008004c00 */
        /* <DEDUP_REMOVED lines=33> */
[----:B---3--:R-:W-:Y:S01]  /*13990*/  FFMA R52, R60, R48, R103 ;  /* 0x000000303c347223 */ /* 0x008fe20000000067 */
[C---:B------:R-:W-:Y:S01]  /*139a0*/  FFMA R93, R54.reuse, R70, R93 ;  /* 0x00000046365d7223 */ /* 0x040fe2000000005d */
[C---:B------:R-:W-:Y:S01]  /*139b0*/  FFMA R94, R54.reuse, R50, R94 ;  /* 0x00000032365e7223 */ /* 0x040fe2000000005e */
[C---:B------:R-:W-:Y:S01]  /*139c0*/  FFMA R107, R54.reuse, R66, R107 ;  /* 0x00000042366b7223 */ /* 0x040fe2000000006b */
[----:B------:R-:W-:Y:S01]  /*139d0*/  FFMA R109, R54, R42, R109 ;  /* 0x0000002a366d7223 */ /* 0x000fe2000000006d */
[-C--:B------:R-:W-:Y:S01]  /*139e0*/  FFMA R103, R60, R68.reuse, R104 ;  /* 0x000000443c677223 */ /* 0x080fe20000000068 */
        /* <DEDUP_REMOVED lines=23> */
[----:B------:R-:W3:Y:S01]  /*13b60*/  LDS.128 R20, [R2.X4+UR4+0x64e0] ;  /* 0x0064e00402147984 */ /* 0x000ee20008004c00 */
[----:B------:R-:W-:Y:S01]  /*13b70*/  FFMA R105, R60, R64, R105 ;  /* 0x000000403c697223 */ /* 0x000fe20000000069 */
        /* <DEDUP_REMOVED lines=63> */
[----:B------:R-:W1:Y:S01]  /*13f70*/  LDS.128 R20, [R2.X4+UR4+0x24f0] ;  /* 0x0024f00402147984 */ /* 0x000e620008004c00 */
[----:B------:R-:W-:Y:S01]  /*13f80*/  FFMA R0, R60, R68, R0 ;  /* 0x000000443c007223 */ /* 0x000fe20000000000 */
[----:B------:R-:W-:Y:S01]  /*13f90*/  FFMA R26, R72, R40, R26 ;  /* 0x00000028481a7223 */ /* 0x000fe2000000001a */
[C---:B------:R-:W-:Y:S01]  /*13fa0*/  FFMA R4, R60.reuse, R48, R4 ;  /* 0x000000303c047223 */ /* 0x040fe20000000004 */
[C---:B------:R-:W-:Y:S01]  /*13fb0*/  FFMA R108, R61.reuse, R41, R5 ;  /* 0x000000293d6c7223 */ /* 0x040fe20000000005 */
[----:B------:R-:W-:Y:S01]  /*13fc0*/  FFMA R106, R61, R69, R0 ;  /* 0x000000453d6a7223 */ /* 0x000fe20000000000 */
[----:B------:R-:W-:Y:S01]  /*13fd0*/  FFMA R41, R73, R41, R26 ;  /* 0x0000002949297223 */ /* 0x000fe2000000001a */
[----:B------:R-:W-:Y:S01]  /*13fe0*/  FFMA R116, R60, R64, R7 ;  /* 0x000000403c747223 */ /* 0x000fe20000000007 */
[----:B------:R-:W-:Y:S01]  /*13ff0*/  FFMA R7, R61, R49, R4 ;  /* 0x000000313d077223 */ /* 0x000fe20000000004 */
[----:B--2---:R-:W-:Y:S01]  /*14000*/  FFMA R0, R36, R8, R119 ;  /* 0x0000000824007223 */ /* 0x004fe20000000077 */
        /* <DEDUP_REMOVED lines=16> */
[----:B------:R-:W-:Y:S01]  /*14110*/  FFMA R25, R72, R48, R25 ;  /* 0x0000003048197223 */ /* 0x000fe20000000019 */
[C---:B---3--:R-:W-:Y:S01]  /*14120*/  FFMA R0, R52.reuse, R12, R85 ;  /* 0x0000000c34007223 */ /* 0x048fe20000000055 */
[C---:B------:R-:W-:Y:S01]  /*14130*/  FFMA R84, R52.reuse, R56, R84 ;  /* 0x0000003834547223 */ /* 0x040fe20000000054 */
[----:B------:R-:W2:Y:S01]  /*14140*/  LDS.128 R40, [R2.X4+UR4+0x40f0] ;  /* 0x0040f00402287984 */ /* 0x000ea20008004c00 */
[-C--:B------:R-:W-:Y:S01]  /*14150*/  FFMA R36, R59, R39.reuse, R36 ;  /* 0x000000273b247223 */ /* 0x080fe20000000024 */
[-C--:B------:R-:W-:Y:S01]  /*14160*/  FFMA R34, R15, R39.reuse, R34 ;  /* 0x000000270f227223 */ /* 0x080fe20000000022 */
        /* <DEDUP_REMOVED lines=8> */
[-C--:B------:R-:W-:Y:S01]  /*141f0*/  FFMA R7, R62, R50.reuse, R7 ;  /* 0x000000323e077223 */ /* 0x080fe20000000007 */
[----:B------:R-:W-:Y:S01]  /*14200*/  FFMA R50, R74, R50, R25 ;  /* 0x000000324a327223 */ /* 0x000fe20000000019 */
[C---:B------:R-:W-:Y:S01]  /*14210*/  FFMA R49, R53.reuse, R9, R120 ;  /* 0x0000000935317223 */ /* 0x040fe20000000078 */
[C---:B-1----:R-:W-:Y:S01]  /*14220*/  FFMA R88, R20.reuse, R12, R88 ;  /* 0x0000000c14587223 */ /* 0x042fe20000000058 */
[----:B------:R-:W-:Y:S01]  /*14230*/  FFMA R53, R53, R45, R86 ;  /* 0x0000002d35357223 */ /* 0x000fe20000000056 */
[-C--:B------:R-:W-:Y:S01]  /*14240*/  FFMA R155, R59, R55.reuse, R0 ;  /* 0x000000373b9b7223 */ /* 0x080fe20000000000 */
[----:B------:R-:W-:Y:S01]  /*14250*/  FFMA R157, R15, R55, R26 ;  /* 0x000000370f9d7223 */ /* 0x000fe2000000001a */
[C---:B------:R-:W-:Y:S01]  /*14260*/  FFMA R26, R20.reuse, R56, R87 ;  /* 0x00000038141a7223 */ /* 0x040fe20000000057 */
        /* <DEDUP_REMOVED lines=39> */
[-C--:B------:R-:W-:Y:S01]  /*144e0*/  FFMA R156, R11, R55.reuse, R156 ;  /* 0x000000370b9c7223 */ /* 0x080fe2000000009c */
[----:B------:R-:W-:Y:S01]  /*144f0*/  FFMA R158, R47, R55, R158 ;  /* 0x000000372f9e7223 */ /* 0x000fe2000000009e */
[----:B------:R-:W-:Y:S01]  /*14500*/  FFMA R40, R40, R44, R107 ;  /* 0x0000002c28287223 */ /* 0x000fe2000000006b */
        /* <DEDUP_REMOVED lines=47> */
[C---:B--2---:R-:W-:Y:S01]  /*14800*/  FFMA R20, R52.reuse, R56, R97 ;  /* 0x0000003834147223 */ /* 0x044fe20000000061 */
[----:B------:R-:W-:Y:S01]  /*14810*/  FFMA R0, R52, R44, R113 ;  /* 0x0000002c34007223 */ /* 0x000fe20000000071 */
[C---:B------:R-:W-:Y:S01]  /*14820*/  FFMA R106, R62.reuse, R70, R106 ;  /* 0x000000463e6a7223 */ /* 0x040fe2000000006a */
[-C--:B------:R-:W-:Y:S01]  /*14830*/  FFMA R116, R62, R66.reuse, R116 ;  /* 0x000000423e747223 */ /* 0x080fe20000000074 */
[----:B------:R-:W-:Y:S01]  /*14840*/  FFMA R66, R74, R66, R65 ;  /* 0x000000424a427223 */ /* 0x000fe20000000041 */
[C---:B------:R-:W-:Y:S01]  /*14850*/  FFMA R96, R52.reuse, R12, R96 ;  /* 0x0000000c34607223 */ /* 0x040fe20000000060 */
[----:B------:R-:W-:Y:S01]  /*14860*/  FFMA R98, R52, R8, R98 ;  /* 0x0000000834627223 */ /* 0x000fe20000000062 */
[----:B------:R-:W-:Y:S01]  /*14870*/  FFMA R65, R53, R45, R0 ;  /* 0x0000002d35417223 */ /* 0x000fe20000000000 */
[-C--:B------:R-:W-:Y:S01]  /*14880*/  FFMA R38, R15, R23.reuse, R38 ;  /* 0x000000170f267223 */ /* 0x080fe20000000026 */
[-C--:B------:R-:W-:Y:S01]  /*14890*/  FFMA R60, R11, R23.reuse, R60 ;  /* 0x000000170b3c7223 */ /* 0x080fe2000000003c */
[----:B------:R-:W-:Y:S01]  /*148a0*/  FFMA R61, R47, R23, R22 ;  /* 0x000000172f3d7223 */ /* 0x000fe20000000016 */
[----:B------:R-:W-:Y:S01]  /*148b0*/  FFMA R5, R53, R57, R20 ;  /* 0x0000003935057223 */ /* 0x000fe20000000014 */
[-C--:B------:R-:W-:Y:S01]  /*148c0*/  FFMA R106, R71, R63.reuse, R106 ;  /* 0x0000003f476a7223 */ /* 0x080fe2000000006a */
[----:B------:R-:W-:Y:S01]  /*148d0*/  FFMA R116, R67, R63, R116 ;  /* 0x0000003f43747223 */ /* 0x000fe20000000074 */
        /* <DEDUP_REMOVED lines=21> */
[----:B------:R-:W-:Y:S01]  /*14a30*/  FFMA R41, R41, R45, R114 ;  /* 0x0000002d29297223 */ /* 0x000fe20000000072 */
[----:B------:R-:W-:Y:S01]  /*14a40*/  FFMA R79, R72, R68, R79 ;  /* 0x00000044484f7223 */ /* 0x000fe2000000004f */
[----:B------:R-:W-:Y:S01]  /*14a50*/  FFMA R67, R67, R75, R66 ;  /* 0x0000004b43437223 */ /* 0x000fe20000000042 */
[----:B------:R-:W-:Y:S01]  /*14a60*/  FFMA R66, R42, R10, R65 ;  /* 0x0000000a2a427223 */ /* 0x000fe20000000041 */
[----:B---3--:R-:W-:Y:S01]  /*14a70*/  FFMA R106, R48, R56, R106 ;  /* 0x00000038306a7223 */ /* 0x008fe2000000006a */
[----:B------:R-:W-:Y:S01]  /*14a80*/  FFMA R42, R42, R46, R41 ;  /* 0x0000002e2a2a7223 */ /* 0x000fe20000000029 */
[----:B------:R-:W-:Y:S01]  /*14a90*/  FFMA R79, R73, R69, R79 ;  /* 0x00000045494f7223 */ /* 0x000fe2000000004f */
[C---:B------:R-:W-:Y:S01]  /*14aa0*/  FFMA R40, R48.reuse, R12, R7 ;  /* 0x0000000c30287223 */ /* 0x040fe20000000007 */
[C---:B------:R-:W-:Y:S01]  /*14ab0*/  FFMA R116, R48.reuse, R44, R116 ;  /* 0x0000002c30747223 */ /* 0x040fe20000000074 */
[----:B------:R-:W-:Y:S01]  /*14ac0*/  FFMA R108, R48, R8, R108 ;  /* 0x00000008306c7223 */ /* 0x000fe2000000006c */
[----:B------:R-:W-:Y:S01]  /*14ad0*/  FFMA R7, R49, R57, R106 ;  /* 0x0000003931077223 */ /* 0x000fe2000000006a */
[-C--:B------:R-:W-:Y:S01]  /*14ae0*/  FFMA R0, R15, R43.reuse, R0 ;  /* 0x0000002b0f007223 */ /* 0x080fe20000000000 */
[-C--:B------:R-:W-:Y:S01]  /*14af0*/  FFMA R26, R59, R43.reuse, R26 ;  /* 0x0000002b3b1a7223 */ /* 0x080fe2000000001a */
[-C--:B------:R-:W-:Y:S01]  /*14b00*/  FFMA R65, R47, R43.reuse, R42 ;  /* 0x0000002b2f417223 */ /* 0x080fe2000000002a */
[----:B------:R-:W-:Y:S01]  /*14b10*/  FFMA R66, R11, R43, R66 ;  /* 0x0000002b0b427223 */ /* 0x000fe20000000042 */
        /* <DEDUP_REMOVED lines=10> */
[----:B------:R-:W-:Y:S01]  /*14bc0*/  LDS.128 R128, [R80+0x500] ;  /* 0x0005000050807984 */ /* 0x000fe20000000c00 */
[-C--:B------:R-:W-:Y:S01]  /*14bd0*/  FFMA R68, R15, R51.reuse, R68 ;  /* 0x000000330f447223 */ /* 0x080fe20000000044 */
[-C--:B------:R-:W-:Y:S01]  /*14be0*/  FFMA R70, R47, R51.reuse, R70 ;  /* 0x000000332f467223 */ /* 0x080fe20000000046 */
[----:B------:R-:W-:Y:S01]  /*14bf0*/  FFMA R76, R11, R51, R76 ;  /* 0x000000330b4c7223 */ /* 0x000fe2000000004c */
[----:B------:R-:W3:Y:S01]  /*14c00*/  LDS.128 R40, [R2.X4+UR4+0x6700] ;  /* 0x0067000402287984 */ /* 0x000ee20008004c00 */
[C---:B--2---:R-:W-:Y:S01]  /*14c10*/  FFMA R117, R20.reuse, R8, R117 ;  /* 0x0000000814757223 */ /* 0x044fe20000000075 */
[C---:B------:R-:W-:Y:S01]  /*14c20*/  FFMA R121, R20.reuse, R44, R121 ;  /* 0x0000002c14797223 */ /* 0x040fe20000000079 */
[C---:B------:R-:W-:Y:S01]  /*14c30*/  FFMA R118, R20.reuse, R56, R118 ;  /* 0x0000003814767223 */ /* 0x040fe20000000076 */
[----:B------:R-:W2:Y:S01]  /*14c40*/  LDS.128 R124, [R80+0x300] ;  /* 0x00030000507c7984 */ /* 0x000ea20000000c00 */
        /* <DEDUP_REMOVED lines=11> */
[-C--:B------:R-:W-:Y:S01]  /*14d00*/  FFMA R77, R59, R23.reuse, R77 ;  /* 0x000000173b4d7223 */ /* 0x080fe2000000004d */
[-C--:B------:R-:W-:Y:S01]  /*14d10*/  FFMA R16, R15, R23.reuse, R7 ;  /* 0x000000170f107223 */ /* 0x080fe20000000007 */
[-C--:B------:R-:W-:Y:S01]  /*14d20*/  FFMA R78, R47, R23.reuse, R78 ;  /* 0x000000172f4e7223 */ /* 0x080fe2000000004e */
[----:B------:R-:W-:Y:S01]  /*14d30*/  FFMA R79, R11, R23, R79 ;  /* 0x000000170b4f7223 */ /* 0x000fe2000000004f */
[----:B------:R-:W-:Y:S01]  /*14d40*/  LDS.128 R72, [R80+0x510] ;  /* 0x0005100050487984 */ /* 0x000fe20000000c00 */
[C---:B-1----:R-:W-:Y:S01]  /*14d50*/  FFMA R25, R52.reuse, R12, R25 ;  /* 0x0000000c34197223 */ /* 0x042fe20000000019 */
[C---:B------:R-:W-:Y:S01]  /*14d60*/  FFMA R4, R52.reuse, R8, R4 ;  /* 0x0000000834047223 */ /* 0x040fe20000000004 */
[C---:B------:R-:W-:Y:S01]  /*14d70*/  FFMA R71, R52.reuse, R56, R71 ;  /* 0x0000003834477223 */ /* 0x040fe20000000047 */
[----:B------:R-:W1:Y:S01]  /*14d80*/  LDS.128 R20, [R2.X4+UR4+0x6710] ;  /* 0x0067100402147984 */ /* 0x000e620008004c00 */
[C---:B------:R-:W-:Y:S01]  /*14d90*/  FFMA R25, R53.reuse, R13, R25 ;  /* 0x0000000d35197223 */ /* 0x040fe20000000019 */
[----:B------:R-:W-:Y:S01]  /*14da0*/  FFMA R67, R52, R44, R67 ;  /* 0x0000002c34437223 */ /* 0x000fe20000000043 */
[C---:B------:R-:W-:Y:S01]  /*14db0*/  FFMA R4, R53.reuse, R9, R4 ;  /* 0x0000000935047223 */ /* 0x040fe20000000004 */
[----:B------:R-:W1:Y:S01]  /*14dc0*/  LDS.128 R120, [R80+0x710] ;  /* 0x0007100050787984 */ /* 0x000e620000000c00 */
[C---:B------:R-:W-:Y:S01]  /*14dd0*/  FFMA R71, R53.reuse, R57, R71 ;  /* 0x0000003935477223 */ /* 0x040fe20000000047 */
[C---:B------:R-:W-:Y:S01]  /*14de0*/  FFMA R25, R54.reuse, R14, R25 ;  /* 0x0000000e36197223 */ /* 0x040fe20000000019 */
[----:B------:R-:W-:Y:S01]  /*14df0*/  FFMA R67, R53, R45, R67 ;  /* 0x0000002d35437223 */ /* 0x000fe20000000043 */
[----:B------:R-:W1:Y:S01]  /*14e00*/  LDS.128 R116, [R80+0x310] ;  /* 0x0003100050747984 */ /* 0x000e620000000c00 */
[C---:B------:R-:W-:Y:S01]  /*14e10*/  FFMA R10, R54.reuse, R10, R4 ;  /* 0x0000000a360a7223 */ /* 0x040fe20000000004 */
[C---:B------:R-:W-:Y:S01]  /*14e20*/  FFMA R71, R54.reuse, R58, R71 ;  /* 0x0000003a36477223 */ /* 0x040fe20000000047 */
[-C--:B------:R-:W-:Y:S01]  /*14e30*/  FFMA R4, R15, R55.reuse, R25 ;  /* 0x000000370f047223 */ /* 0x080fe20000000019 */
[----:B------:R-:W1:Y:S01]  /*14e40*/  LDS.128 R88, [R80+0x110] ;  /* 0x0001100050587984 */ /* 0x000e620000000c00 */
[----:B------:R-:W-:Y:S01]  /*14e50*/  FFMA R46, R54, R46, R67 ;  /* 0x0000002e362e7223 */ /* 0x000fe20000000043 */
[-C--:B------:R-:W-:Y:S01]  /*14e60*/  FFMA R59, R59, R55.reuse, R71 ;  /* 0x000000373b3b7223 */ /* 0x080fe20000000047 */
[-C--:B------:R-:W-:Y:S01]  /*14e70*/  FFMA R10, R11, R55.reuse, R10 ;  /* 0x000000370b0a7223 */ /* 0x080fe2000000000a */
[----:B------:R-:W-:Y:S01]  /*14e80*/  LDS.128 R12, [R2.X4+UR4+0x6720] ;  /* 0x00672004020c7984 */ /* 0x000fe20008004c00 */
[----:B------:R-:W-:Y:S01]  /*14e90*/  FFMA R46, R47, R55, R46 ;  /* 0x000000372f2e7223 */ /* 0x000fe2000000002e */
[----:B---3--:R-:W-:-:S02]  /*14ea0*/  FFMA R59, R40, R128, R59 ;  /* 0x00000080283b7223 */ /* 0x008fc4000000003b */
[----:B------:R-:W3:Y:S01]  /*14eb0*/  LDS.128 R104, [R80+0x720] ;  /* 0x0007200050687984 */ /* 0x000ee20000000c00 */
[----:B--2---:R-:W-:-:S03]  /*14ec0*/  FFMA R7, R40, R124, R10 ;  /* 0x0000007c28077223 */ /* 0x004fc6000000000a */
[----:B------:R-:W2:Y:S01]  /*14ed0*/  LDS.128 R108, [R80+0x520] ;  /* 0x00052000506c7984 */ /* 0x000ea20000000c00 */
[C---:B----4-:R-:W-:Y:S01]  /*14ee0*/  FFMA R25, R40.reuse, R84, R4 ;  /* 0x0000005428197223 */ /* 0x050fe20000000004 */
[C---:B------:R-:W-:Y:S01]  /*14ef0*/  FFMA R4, R41.reuse, R129, R59 ;  /* 0x0000008129047223 */ /* 0x040fe2000000003b */
[C---:B------:R-:W-:Y:S01]  /*14f00*/  FFMA R7, R41.reuse, R125, R7 ;  /* 0x0000007d29077223 */ /* 0x040fe20000000007 */
[----:B------:R-:W4:Y:S01]  /*14f10*/  LDS.128 R100, [R80+0x320] ;  /* 0x0003200050647984 */ /* 0x000f220000000c00 */
[----:B-----5:R-:W-:Y:S01]  /*14f20*/  FFMA R46, R40, R48, R46 ;  /* 0x00000030282e7223 */ /* 0x020fe2000000002e */
[C---:B------:R-:W-:Y:S01]  /*14f30*/  FFMA R25, R41.reuse, R85, R25 ;  /* 0x0000005529197223 */ /* 0x040fe20000000019 */
[C---:B------:R-:W-:Y:S01]  /*14f40*/  FFMA R4, R42.reuse, R130, R4 ;  /* 0x000000822a047223 */ /* 0x040fe20000000004 */
[----:B------:R-:W5:Y:S01]  /*14f50*/  LDS.128 R112, [R80+0x120] ;  /* 0x0001200050707984 */ /* 0x000f620000000c00 */
[----:B------:R-:W-:Y:S01]  /*14f60*/  FFMA R41, R41, R49, R46 ;  /* 0x0000003129297223 */ /* 0x000fe2000000002e */
        /* <DEDUP_REMOVED lines=8> */
[C---:B-1----:R-:W-:Y:S01]  /*14ff0*/  FFMA R40, R20.reuse, R72, R4 ;  /* 0x0000004814287223 */ /* 0x042fe20000000004 */
[----:B------:R-:W-:Y:S01]  /*15000*/  LDS.128 R52, [R2.X4+UR4+0x6520] ;  /* 0x0065200402347984 */ /* 0x000fe20008004c00 */
[----:B------:R-:W-:-:S03]  /*15010*/  FFMA R25, R20, R120, R25 ;  /* 0x0000007814197223 */ /* 0x000fc60000000019 */
[----:B------:R-:W-:Y:S01]  /*15020*/  LDS.128 R44, [R2.X4+UR4+0x6300] ;  /* 0x00630004022c7984 */ /* 0x000fe20008004c00 */
[C---:B------:R-:W-:Y:S01]  /*15030*/  FFMA R4, R20.reuse, R116, R7 ;  /* 0x0000007414047223 */ /* 0x040fe20000000007 */
[C---:B------:R-:W-:Y:S02]  /*15040*/  FFMA R7, R21.reuse, R121, R25 ;  /* 0x0000007915077223 */ /* 0x040fe40000000019 */
[----:B------:R-:W-:Y:S01]  /*15050*/  LDS.128 R56, [R2.X4+UR4+0x6100] ;  /* 0x0061000402387984 */ /* 0x000fe20008004c00 */
        /* <DEDUP_REMOVED lines=13> */
[C---:B---3--:R-:W-:Y:S01]  /*15130*/  FFMA R7, R12.reuse, R104, R7 ;  /* 0x000000680c077223 */ /* 0x048fe20000000007 */
[C---:B--2---:R-:W-:Y:S01]  /*15140*/  FFMA R20, R12.reuse, R108, R20 ;  /* 0x0000006c0c147223 */ /* 0x044fe20000000014 */
[----:B------:R-:W-:Y:S01]  /*15150*/  LDS.128 R92, [R80+0x130] ;  /* 0x00013000505c7984 */ /* 0x000fe20000000c00 */
[C---:B----4-:R-:W-:Y:S01]  /*15160*/  FFMA R4, R12.reuse, R100, R4 ;  /* 0x000000640c047223 */ /* 0x050fe20000000004 */
[-C--:B------:R-:W-:Y:S01]  /*15170*/  FFMA R7, R105, R13.reuse, R7 ;  /* 0x0000000d69077223 */ /* 0x080fe20000000007 */
[-C--:B------:R-:W-:Y:S01]  /*15180*/  FFMA R23, R109, R13.reuse, R20 ;  /* 0x0000000d6d177223 */ /* 0x080fe20000000014 */
[----:B------:R-:W-:Y:S01]  /*15190*/  LDS.128 R96, [R80+0x530] ;  /* 0x0005300050607984 */ /* 0x000fe20000000c00 */
[----:B-----5:R-:W-:Y:S01]  /*151a0*/  FFMA R12, R12, R112, R21 ;  /* 0x000000700c0c7223 */ /* 0x020fe20000000015 */
[-C--:B------:R-:W-:Y:S01]  /*151b0*/  FFMA R4, R101, R13.reuse, R4 ;  /* 0x0000000d65047223 */ /* 0x080fe20000000004 */
[-C--:B------:R-:W-:Y:S01]  /*151c0*/  FFMA R7, R106, R14.reuse, R7 ;  /* 0x0000000e6a077223 */ /* 0x080fe20000000007 */
[-C--:B------:R-:W-:Y:S01]  /*151d0*/  FFMA R23, R110, R14.reuse, R23 ;  /* 0x0000000e6e177223 */ /* 0x080fe20000000017 */
        /* <DEDUP_REMOVED lines=43> */
[----:B------:R-:W-:Y:S01]  /*15490*/  FFMA R12, R52, R100, R12 ;  /* 0x00000064340c7223 */ /* 0x000fe2000000000c */
[C---:B------:R-:W-:Y:S01]  /*154a0*/  FFMA R20, R44.reuse, R124, R76 ;  /* 0x0000007c2c147223 */ /* 0x040fe2000000004c */
[-C--:B------:R-:W-:Y:S01]  /*154b0*/  FFMA R16, R105, R53.reuse, R13 ;  /* 0x0000003569107223 */ /* 0x080fe2000000000d */
[-C--:B------:R-:W-:Y:S01]  /*154c0*/  FFMA R13, R113, R53.reuse, R41 ;  /* 0x00000035710d7223 */ /* 0x080fe20000000029 */
[----:B------:R-:W-:Y:S01]  /*154d0*/  FFMA R22, R101, R53, R12 ;  /* 0x0000003565167223 */ /* 0x000fe2000000000c */
[----:B------:R-:W2:Y:S01]  /*154e0*/  LDS.128 R40, [R2.X4+UR4+0x6320] ;  /* 0x0063200402287984 */ /* 0x000ea20008004c00 */
[----:B------:R-:W-:Y:S01]  /*154f0*/  FFMA R12, R44, R128, R69 ;  /* 0x000000802c0c7223 */ /* 0x000fe20000000045 */
[----:B------:R-:W-:Y:S01]  /*15500*/  FFMA R15, R52, R108, R15 ;  /* 0x0000006c340f7223 */ /* 0x000fe2000000000f */
[----:B------:R-:W-:Y:S01]  /*15510*/  FFMA R70, R44, R48, R70 ;  /* 0x000000302c467223 */ /* 0x000fe20000000046 */
        /* <DEDUP_REMOVED lines=21> */
[----:B------:R-:W3:Y:S01]  /*15670*/  LDS.128 R52, [R2.X4+UR4+0x6110] ;  /* 0x0061100402347984 */ /* 0x000ee20008004c00 */
        /* <DEDUP_REMOVED lines=118> */
[----:B------:R-:W-:Y:S04]  /*15de0*/  LDS.128 R76, [R80+0x330] ;  /* 0x00033000504c7984 */ /* 0x000fe80000000c00 */
[----:B------:R-:W-:Y:S04]  /*15df0*/  LDS.128 R68, [R80+0x730] ;  /* 0x0007300050447984 */ /* 0x000fe80000000c00 */
[----:B------:R-:W-:Y:S01]  /*15e00*/  LDS.128 R64, [R80+0x740] ;  /* 0x0007400050407984 */ /* 0x000fe20000000c00 */
[C---:B-1----:R-:W-:Y:S01]  /*15e10*/  FFMA R38, R44.reuse, R84, R38 ;  /* 0x000000542c267223 */ /* 0x042fe20000000026 */
        /* <DEDUP_REMOVED lines=37> */
[----:B------:R-:W-:Y:S01]  /*16070*/  FFMA R40, R42, R122, R40 ;  /* 0x0000007a2a287223 */ /* 0x000fe20000000028 */
[----:B------:R-:W-:Y:S01]  /*16080*/  FFMA R21, R102, R54, R5 ;  /* 0x0000003666157223 */ /* 0x000fe20000000005 */
[----:B------:R-:W-:Y:S01]  /*16090*/  FFMA R42, R42, R74, R41 ;  /* 0x0000004a2a2a7223 */ /* 0x000fe20000000029 */
[-C--:B------:R-:W-:Y:S01]  /*160a0*/  FFMA R5, R111, R55.reuse, R12 ;  /* 0x000000376f057223 */ /* 0x080fe2000000000c */
[----:B------:R-:W-:Y:S01]  /*160b0*/  FFMA R12, R115, R55, R58 ;  /* 0x00000037730c7223 */ /* 0x000fe2000000003a */
[----:B------:R-:W-:Y:S01]  /*160c0*/  LDS.128 R60, [R80+0x340] ;  /* 0x00034000503c7984 */ /* 0x000fe20000000c00 */
[C---:B------:R-:W-:Y:S01]  /*160d0*/  FFMA R40, R43.reuse, R123, R40 ;  /* 0x0000007b2b287223 */ /* 0x040fe20000000028 */
[C---:B------:R-:W-:Y:S01]  /*160e0*/  FFMA R42, R43.reuse, R75, R42 ;  /* 0x0000004b2b2a7223 */ /* 0x040fe2000000002a */
[C---:B------:R-:W-:Y:S01]  /*160f0*/  FFMA R39, R43.reuse, R91, R39 ;  /* 0x0000005b2b277223 */ /* 0x040fe20000000027 */
[----:B------:R-:W2:Y:S01]  /*16100*/  LDS.128 R56, [R80+0x140] ;  /* 0x0001400050387984 */ /* 0x000ea20000000c00 */
        /* <DEDUP_REMOVED lines=8> */
[----:B------:R-:W3:Y:S01]  /*16190*/  LDS.128 R52, [R80+0x540] ;  /* 0x0005400050347984 */ /* 0x000ee20000000c00 */
[C---:B------:R-:W-:Y:S01]  /*161a0*/  FFMA R39, R133.reuse, R109, R42 ;  /* 0x0000006d85277223 */ /* 0x040fe2000000002a */
[C---:B------:R-:W-:Y:S01]  /*161b0*/  FFMA R38, R133.reuse, R113, R41 ;  /* 0x0000007185267223 */ /* 0x040fe20000000029 */
[----:B------:R-:W-:Y:S01]  /*161c0*/  FFMA R133, R133, R101, R132 ;  /* 0x0000006585857223 */ /* 0x000fe20000000084 */
[----:B------:R-:W4:Y:S01]  /*161d0*/  LDS.128 R40, [R2.X4+UR4+0x4300] ;  /* 0x0043000402287984 */ /* 0x000f220008004c00 */
        /* <DEDUP_REMOVED lines=28> */
[----:B------:R-:W-:-:S02]  /*163a0*/  FFMA R81, R137, R65, R44 ;  /* 0x0000004189517223 */ /* 0x000fc4000000002c */
[C---:B------:R-:W-:Y:S01]  /*163b0*/  FFMA R82, R137.reuse, R57, R38 ;  /* 0x0000003989527223 */ /* 0x040fe20000000026 */
[----:B------:R-:W-:Y:S01]  /*163c0*/  FFMA R38, R137, R61, R45 ;  /* 0x0000003d89267223 */ /* 0x000fe2000000002d */
[-C--:B------:R-:W-:Y:S01]  /*163d0*/  FFMA R81, R66, R138.reuse, R81 ;  /* 0x0000008a42517223 */ /* 0x080fe20000000051 */
[----:B------:R-:W2:Y:S01]  /*163e0*/  LDS.128 R44, [R2.X4+UR4+0x4320] ;  /* 0x00432004022c7984 */ /* 0x000ea20008004c00 */
[----:B------:R-:W-:Y:S01]  /*163f0*/  FFMA R82, R58, R138, R82 ;  /* 0x0000008a3a527223 */ /* 0x000fe20000000052 */
[----:B---3--:R-:W-:Y:S01]  /*16400*/  FFMA R39, R136, R52, R39 ;  /* 0x0000003488277223 */ /* 0x008fe20000000027 */
[----:B------:R-:W-:Y:S01]  /*16410*/  FFMA R38, R62, R138, R38 ;  /* 0x0000008a3e267223 */ /* 0x000fe20000000026 */
[-C--:B------:R-:W-:Y:S01]  /*16420*/  FFMA R81, R67, R139.reuse, R81 ;  /* 0x0000008b43517223 */ /* 0x080fe20000000051 */
[----:B------:R-:W-:Y:S01]  /*16430*/  FFMA R82, R59, R139, R82 ;  /* 0x0000008b3b527223 */ /* 0x000fe20000000052 */
[C---:B----4-:R-:W-:Y:S01]  /*16440*/  FFMA R141, R40.reuse, R84, R141 ;  /* 0x00000054288d7223 */ /* 0x050fe2000000008d */
        /* <DEDUP_REMOVED lines=10> */
[-C--:B------:R-:W-:Y:S01]  /*164f0*/  FFMA R39, R55, R139.reuse, R39 ;  /* 0x0000008b37277223 */ /* 0x080fe20000000027 */
[----:B------:R-:W-:Y:S01]  /*16500*/  FFMA R38, R63, R139, R38 ;  /* 0x0000008b3f267223 */ /* 0x000fe20000000026 */
        /* <DEDUP_REMOVED lines=313> */
[----:B------:R-:W-:-:S02]  /*178a0*/  FFMA R159, R47, R71, R159 ;  /* 0x000000472f9f7223 */ /* 0x000fc4000000009f */
        /* <DEDUP_REMOVED lines=84> */
[----:B------:R-:W-:-:S02]  /*17df0*/  FFMA R155, R139, R71, R155 ;  /* 0x000000478b9b7223 */ /* 0x000fc4000000009b */
[C---:B---3--:R-:W-:Y:S01]  /*17e00*/  FFMA R136, R40.reuse, R56, R136 ;  /* 0x0000003828887223 */ /* 0x048fe20000000088 */
        /* <DEDUP_REMOVED lines=84> */
[----:B--2---:R-:W-:-:S02]  /*18350*/  FFMA R36, R132, R52, R36 ;  /* 0x0000003484247223 */ /* 0x004fc40000000024 */
        /* <DEDUP_REMOVED lines=100> */
[----:B------:R-:W-:-:S02]  /*189a0*/  FFMA R167, R47, R59, R167 ;  /* 0x0000003b2fa77223 */ /* 0x000fc400000000a7 */
[----:B------:R-:W4:Y:S01]  /*189b0*/  LDS.128 R44, [R2.X4+UR4+0x520] ;  /* 0x00052004022c7984 */ /* 0x000f220008004c00 */
        /* <DEDUP_REMOVED lines=10> */
[----:B---3--:R-:W-:Y:S01]  /*18a60*/  FFMA R18, R40, R84, R18 ;  /* 0x0000005428127223 */ /* 0x008fe20000000012 */
[----:B------:R-:W-:Y:S01]  /*18a70*/  FFMA R144, R138, R126, R144 ;  /* 0x0000007e8a907223 */ /* 0x000fe20000000090 */
[C---:B------:R-:W-:Y:S01]  /*18a80*/  FFMA R27, R40.reuse, R128, R27 ;  /* 0x00000080281b7223 */ /* 0x040fe2000000001b */
[----:B------:R-:W-:Y:S01]  /*18a90*/  FFMA R31, R40, R48, R31 ;  /* 0x00000030281f7223 */ /* 0x000fe2000000001f */
[----:B------:R-:W-:Y:S01]  /*18aa0*/  FFMA R138, R138, R50, R24 ;  /* 0x000000328a8a7223 */ /* 0x000fe20000000018 */
[----:B------:R-:W-:Y:S01]  /*18ab0*/  FFMA R33, R40, R124, R33 ;  /* 0x0000007c28217223 */ /* 0x000fe20000000021 */
        /* <DEDUP_REMOVED lines=61> */
[----:B------:R-:W-:Y:S01]  /*18e90*/  FFMA R143, R87, R139, R143 ;  /* 0x0000008b578f7223 */ /* 0x000fe2000000008f */
        /* <DEDUP_REMOVED lines=15> */
[----:B------:R-:W-:Y:S01]  /*18f90*/  FFMA R138, R42, R58, R138 ;  /* 0x0000003a2a8a7223 */ /* 0x000fe2000000008a */
        /* <DEDUP_REMOVED lines=35> */
[----:B------:R-:W2:Y:S01]  /*191d0*/  LDS.128 R40, [R2.X4+UR4+0x340] ;  /* 0x0003400402287984 */ /* 0x000ea20008004c00 */
        /* <DEDUP_REMOVED lines=34> */
[C---:B------:R-:W-:Y:S01]  /*19400*/  FFMA R28, R31.reuse, R99, R28 ;  /* 0x000000631f1c7223 */ /* 0x040fe2000000001c */
[----:B------:R-:W-:Y:S01]  /*19410*/  FFMA R27, R30, R94, R27 ;  /* 0x0000005e1e1b7223 */ /* 0x000fe2000000001b */
[C---:B------:R-:W-:Y:S01]  /*19420*/  FFMA R6, R31.reuse, R71, R6 ;  /* 0x000000471f067223 */ /* 0x040fe20000000006 */
[C---:B------:R-:W-:Y:S01]  /*19430*/  FFMA R29, R31.reuse, R79, R29 ;  /* 0x0000004f1f1d7223 */ /* 0x040fe2000000001d */
[----:B------:R-:W-:Y:S01]  /*19440*/  LDS.128 R132, [R2.X4+UR4+0x43f0] ;  /* 0x0043f00402847984 */ /* 0x000fe20008004c00 */
[C---:B--2---:R-:W-:Y:S01]  /*19450*/  FFMA R28, R40.reuse, R52, R28 ;  /* 0x00000034281c7223 */ /* 0x044fe2000000001c */
        /* <DEDUP_REMOVED lines=18> */
[-C--:B------:R-:W-:Y:S01]  /*19580*/  FFMA R24, R73, R45.reuse, R24 ;  /* 0x0000002d49187223 */ /* 0x080fe20000000018 */
[----:B------:R-:W-:Y:S01]  /*19590*/  FFMA R139, R89, R45, R139 ;  /* 0x0000002d598b7223 */ /* 0x000fe2000000008b */
[----:B------:R-:W-:Y:S01]  /*195a0*/  FFMA R143, R45, R121, R143 ;  /* 0x000000792d8f7223 */ /* 0x000fe2000000008f */
[----:B------:R-:W-:Y:S01]  /*195b0*/  FFMA R144, R117, R45, R144 ;  /* 0x0000002d75907223 */ /* 0x000fe20000000090 */
[----:B------:R-:W-:Y:S01]  /*195c0*/  FFMA R24, R74, R46, R24 ;  /* 0x0000002e4a187223 */ /* 0x000fe20000000018 */
[C---:B------:R-:W-:Y:S01]  /*195d0*/  FFMA R49, R43.reuse, R67, R49 ;  /* 0x000000432b317223 */ /* 0x040fe20000000031 */
[C---:B------:R-:W-:Y:S01]  /*195e0*/  FFMA R50, R43.reuse, R63, R50 ;  /* 0x0000003f2b327223 */ /* 0x040fe20000000032 */
[----:B------:R-:W-:Y:S01]  /*195f0*/  FFMA R51, R43, R59, R51 ;  /* 0x0000003b2b337223 */ /* 0x000fe20000000033 */
[----:B------:R-:W-:Y:S01]  /*19600*/  FFMA R139, R46, R90, R139 ;  /* 0x0000005a2e8b7223 */ /* 0x000fe2000000008b */
[-C--:B------:R-:W-:Y:S01]  /*19610*/  FFMA R143, R122, R46.reuse, R143 ;  /* 0x0000002e7a8f7223 */ /* 0x080fe2000000008f */
[----:B------:R-:W1:Y:S01]  /*19620*/  LDS.128 R40, [R2.X4+UR4+0x140] ;  /* 0x0001400402287984 */ /* 0x000e620008004c00 */
[----:B------:R-:W-:Y:S01]  /*19630*/  FFMA R144, R118, R46, R144 ;  /* 0x0000002e76907223 */ /* 0x000fe20000000090 */
[-C--:B------:R-:W-:Y:S01]  /*19640*/  FFMA R24, R75, R47.reuse, R24 ;  /* 0x0000002f4b187223 */ /* 0x080fe20000000018 */
[-C--:B------:R-:W-:Y:S01]  /*19650*/  FFMA R139, R91, R47.reuse, R139 ;  /* 0x0000002f5b8b7223 */ /* 0x080fe2000000008b */
[-C--:B------:R-:W-:Y:S01]  /*19660*/  FFMA R143, R123, R47.reuse, R143 ;  /* 0x0000002f7b8f7223 */ /* 0x080fe2000000008f */
[----:B------:R-:W-:Y:S01]  /*19670*/  FFMA R144, R119, R47, R144 ;  /* 0x0000002f77907223 */ /* 0x000fe20000000090 */
[-C--:B---3--:R-:W-:Y:S01]  /*19680*/  FFMA R24, R108, R32.reuse, R24 ;  /* 0x000000206c187223 */ /* 0x088fe20000000018 */
[-C--:B------:R-:W-:Y:S01]  /*19690*/  FFMA R139, R112, R32.reuse, R139 ;  /* 0x00000020708b7223 */ /* 0x080fe2000000008b */
[----:B------:R-:W-:Y:S01]  /*196a0*/  FFMA R143, R104, R32, R143 ;  /* 0x00000020688f7223 */ /* 0x000fe2000000008f */
[----:B------:R-:W-:Y:S01]  /*196b0*/  FFMA R144, R32, R100, R144 ;  /* 0x0000006420907223 */ /* 0x000fe20000000090 */
[----:B------:R-:W-:Y:S01]  /*196c0*/  FFMA R24, R33, R109, R24 ;  /* 0x0000006d21187223 */ /* 0x000fe20000000018 */
[-C--:B------:R-:W-:Y:S01]  /*196d0*/  FFMA R139, R113, R33.reuse, R139 ;  /* 0x00000021718b7223 */ /* 0x080fe2000000008b */
[-C--:B------:R-:W-:Y:S01]  /*196e0*/  FFMA R143, R105, R33.reuse, R143 ;  /* 0x00000021698f7223 */ /* 0x080fe2000000008f */
[----:B------:R-:W-:Y:S01]  /*196f0*/  FFMA R144, R101, R33, R144 ;  /* 0x0000002165907223 */ /* 0x000fe20000000090 */
[----:B------:R-:W-:Y:S01]  /*19700*/  FFMA R24, R110, R34, R24 ;  /* 0x000000226e187223 */ /* 0x000fe20000000018 */
[----:B------:R-:W-:Y:S01]  /*19710*/  FFMA R139, R34, R114, R139 ;  /* 0x00000072228b7223 */ /* 0x000fe2000000008b */
[-C--:B------:R-:W-:Y:S01]  /*19720*/  FFMA R143, R106, R34.reuse, R143 ;  /* 0x000000226a8f7223 */ /* 0x080fe2000000008f */
[----:B------:R-:W3:Y:S01]  /*19730*/  LDS.128 R44, [R2.X4+UR4+0x4730] ;  /* 0x00473004022c7984 */ /* 0x000ee20008004c00 */
[----:B------:R-:W-:Y:S01]  /*19740*/  FFMA R144, R102, R34, R144 ;  /* 0x0000002266907223 */ /* 0x000fe20000000090 */
[----:B------:R-:W-:Y:S01]  /*19750*/  FFMA R24, R111, R35, R24 ;  /* 0x000000236f187223 */ /* 0x000fe20000000018 */
[----:B------:R-:W-:Y:S01]  /*19760*/  FFMA R143, R35, R107, R143 ;  /* 0x0000006b238f7223 */ /* 0x000fe2000000008f */
[-C--:B------:R-:W-:Y:S01]  /*19770*/  FFMA R139, R115, R35.reuse, R139 ;  /* 0x00000023738b7223 */ /* 0x080fe2000000008b */
[----:B------:R-:W-:Y:S01]  /*19780*/  FFMA R144, R103, R35, R144 ;  /* 0x0000002367907223 */ /* 0x000fe20000000090 */
[-C--:B--2---:R-:W-:Y:S01]  /*19790*/  FFMA R6, R96, R28.reuse, R24 ;  /* 0x0000001c60067223 */ /* 0x084fe20000000018 */
[-C--:B------:R-:W-:Y:S01]  /*197a0*/  FFMA R24, R68, R28.reuse, R143 ;  /* 0x0000001c44187223 */ /* 0x080fe2000000008f */
[----:B------:R-:W-:Y:S01]  /*197b0*/  FFMA R27, R92, R28, R139 ;  /* 0x0000001c5c1b7223 */ /* 0x000fe2000000008b */
[----:B------:R-:W-:Y:S01]  /*197c0*/  FFMA R144, R28, R76, R144 ;  /* 0x0000004c1c907223 */ /* 0x000fe20000000090 */
[----:B------:R-:W-:Y:S01]  /*197d0*/  FFMA R6, R29, R97, R6 ;  /* 0x000000611d067223 */ /* 0x000fe20000000006 */
[-C--:B------:R-:W-:Y:S01]  /*197e0*/  FFMA R24, R69, R29.reuse, R24 ;  /* 0x0000001d45187223 */ /* 0x080fe20000000018 */
[-C--:B------:R-:W-:Y:S01]  /*197f0*/  FFMA R27, R93, R29.reuse, R27 ;  /* 0x0000001d5d1b7223 */ /* 0x080fe2000000001b */
[----:B------:R-:W-:Y:S01]  /*19800*/  FFMA R29, R77, R29, R144 ;  /* 0x0000001d4d1d7223 */ /* 0x000fe20000000090 */
[----:B------:R-:W2:Y:S01]  /*19810*/  LDS.128 R32, [R2.X4+UR4+0x6130] ;  /* 0x0061300402207984 */ /* 0x000ea20008004c00 */
[-C--:B------:R-:W-:Y:S01]  /*19820*/  FFMA R6, R98, R30.reuse, R6 ;  /* 0x0000001e62067223 */ /* 0x080fe20000000006 */
[-C--:B------:R-:W-:Y:S01]  /*19830*/  FFMA R24, R70, R30.reuse, R24 ;  /* 0x0000001e46187223 */ /* 0x080fe20000000018 */
[----:B------:R-:W-:Y:S01]  /*19840*/  FFMA R29, R78, R30, R29 ;  /* 0x0000001e4e1d7223 */ /* 0x000fe2000000001d */
[----:B------:R-:W-:Y:S01]  /*19850*/  FFMA R27, R30, R94, R27 ;  /* 0x0000005e1e1b7223 */ /* 0x000fe2000000001b */
[----:B------:R-:W-:Y:S01]  /*19860*/  FFMA R6, R99, R31, R6 ;  /* 0x0000001f63067223 */ /* 0x000fe20000000006 */
[----:B------:R-:W-:Y:S01]  /*19870*/  FFMA R24, R31, R71, R24 ;  /* 0x000000471f187223 */ /* 0x000fe20000000018 */
[-C--:B------:R-:W-:Y:S01]  /*19880*/  FFMA R29, R79, R31.reuse, R29 ;  /* 0x0000001f4f1d7223 */ /* 0x080fe2000000001d */
[----:B------:R-:W-:Y:S01]  /*19890*/  FFMA R27, R95, R31, R27 ;  /* 0x0000001f5f1b7223 */ /* 0x000fe2000000001b */
[-C--:B-1----:R-:W-:Y:S01]  /*198a0*/  FFMA R6, R52, R40.reuse, R6 ;  /* 0x0000002834067223 */ /* 0x082fe20000000006 */
[----:B------:R-:W-:Y:S01]  /*198b0*/  FFMA R24, R64, R40, R24 ;  /* 0x0000002840187223 */ /* 0x000fe20000000018 */
[----:B------:R-:W-:Y:S01]  /*198c0*/  FFMA R29, R40, R60, R29 ;  /* 0x0000003c281d7223 */ /* 0x000fe2000000001d */
[----:B------:R-:W-:Y:S01]  /*198d0*/  FFMA R27, R56, R40, R27 ;  /* 0x00000028381b7223 */ /* 0x000fe2000000001b */
[----:B------:R-:W-:Y:S01]  /*198e0*/  FFMA R73, R41, R53, R6 ;  /* 0x0000003529497223 */ /* 0x000fe20000000006 */
[-C--:B------:R-:W-:Y:S01]  /*198f0*/  FFMA R72, R65, R41.reuse, R24 ;  /* 0x0000002941487223 */ /* 0x080fe20000000018 */
[-C--:B------:R-:W-:Y:S01]  /*19900*/  FFMA R74, R61, R41.reuse, R29 ;  /* 0x000000293d4a7223 */ /* 0x080fe2000000001d */
[----:B------:R-:W-:Y:S01]  /*19910*/  FFMA R75, R57, R41, R27 ;  /* 0x00000029394b7223 */ /* 0x000fe2000000001b */
[----:B------:R-:W1:Y:S01]  /*19920*/  LDS.128 R28, [R2.X4+UR4+0x6330] ;  /* 0x00633004021c7984 */ /* 0x000e620008004c00 */
[-C--:B------:R-:W-:Y:S01]  /*19930*/  FFMA R72, R66, R42.reuse, R72 ;  /* 0x0000002a42487223 */ /* 0x080fe20000000048 */
[-C--:B------:R-:W-:Y:S01]  /*19940*/  FFMA R73, R54, R42.reuse, R73 ;  /* 0x0000002a36497223 */ /* 0x080fe20000000049 */
[----:B------:R-:W-:Y:S01]  /*19950*/  FFMA R74, R62, R42, R74 ;  /* 0x0000002a3e4a7223 */ /* 0x000fe2000000004a */
[----:B------:R-:W-:Y:S01]  /*19960*/  FFMA R75, R42, R58, R75 ;  /* 0x0000003a2a4b7223 */ /* 0x000fe2000000004b */
[----:B------:R-:W-:Y:S01]  /*19970*/  FFMA R72, R43, R67, R72 ;  /* 0x000000432b487223 */ /* 0x000fe20000000048 */
        /* <DEDUP_REMOVED lines=19> */
[----:B------:R-:W3:Y:S01]  /*19ab0*/  LDS.128 R40, [R2.X4+UR4+0x6530] ;  /* 0x0065300402287984 */ /* 0x000ee20008004c00 */
[C---:B--2---:R-:W-:Y:S01]  /*19ac0*/  FFMA R5, R32.reuse, R68, R0 ;  /* 0x0000004420057223 */ /* 0x044fe20000000000 */
[C---:B------:R-:W-:Y:S01]  /*19ad0*/  FFMA R0, R32.reuse, R96, R20 ;  /* 0x0000006020007223 */ /* 0x040fe20000000014 */
[C---:B------:R-:W-:Y:S01]  /*19ae0*/  FFMA R20, R32.reuse, R76, R26 ;  /* 0x0000004c20147223 */ /* 0x040fe2000000001a */
[----:B------:R-:W2:Y:S01]  /*19af0*/  LDS.128 R44, [R2.X4+UR4+0x6730] ;  /* 0x00673004022c7984 */ /* 0x000ea20008004c00 */
        /* <DEDUP_REMOVED lines=14> */
[-C--:B------:R-:W-:Y:S01]  /*19be0*/  FFMA R28, R69, R29.reuse, R11 ;  /* 0x0000001d451c7223 */ /* 0x080fe2000000000b */
[-C--:B------:R-:W-:Y:S01]  /*19bf0*/  FFMA R5, R97, R29.reuse, R5 ;  /* 0x0000001d61057223 */ /* 0x080fe20000000005 */
[----:B------:R-:W1:Y:S01]  /*19c00*/  LDS.128 R8, [R2.X4+UR4+0x4740] ;  /* 0x0047400402087984 */ /* 0x000e620008004c00 */
[-C--:B------:R-:W-:Y:S01]  /*19c10*/  FFMA R21, R77, R29.reuse, R21 ;  /* 0x0000001d4d157223 */ /* 0x080fe20000000015 */
[----:B------:R-:W-:Y:S01]  /*19c20*/  FFMA R0, R93, R29, R0 ;  /* 0x0000001d5d007223 */ /* 0x000fe20000000000 */
[-C--:B------:R-:W-:Y:S01]  /*19c30*/  FFMA R28, R70, R30.reuse, R28 ;  /* 0x0000001e461c7223 */ /* 0x080fe2000000001c */
[----:B------:R-:W4:Y:S01]  /*19c40*/  LDS.128 R24, [R2.X4+UR4+0x6140] ;  /* 0x0061400402187984 */ /* 0x000f220008004c00 */
[-C--:B------:R-:W-:Y:S01]  /*19c50*/  FFMA R29, R98, R30.reuse, R5 ;  /* 0x0000001e621d7223 */ /* 0x080fe20000000005 */
[-C--:B------:R-:W-:Y:S01]  /*19c60*/  FFMA R21, R78, R30.reuse, R21 ;  /* 0x0000001e4e157223 */ /* 0x080fe20000000015 */
[----:B------:R-:W-:Y:S01]  /*19c70*/  FFMA R30, R94, R30, R0 ;  /* 0x0000001e5e1e7223 */ /* 0x000fe20000000000 */
[-C--:B------:R-:W-:Y:S01]  /*19c80*/  FFMA R32, R99, R35.reuse, R32 ;  /* 0x0000002363207223 */ /* 0x080fe20000000020 */
[-C--:B------:R-:W-:Y:S01]  /*19c90*/  FFMA R20, R79, R35.reuse, R20 ;  /* 0x000000234f147223 */ /* 0x080fe20000000014 */
        /* <DEDUP_REMOVED lines=17> */
[-C--:B------:R-:W-:Y:S01]  /*19db0*/  FFMA R77, R77, R45.reuse, R14 ;  /* 0x0000002d4d4d7223 */ /* 0x080fe2000000000e */
[-C--:B------:R-:W-:Y:S01]  /*19dc0*/  FFMA R23, R97, R45.reuse, R23 ;  /* 0x0000002d61177223 */ /* 0x080fe20000000017 */
[----:B------:R-:W-:Y:S01]  /*19dd0*/  FFMA R45, R93, R45, R4 ;  /* 0x0000002d5d2d7223 */ /* 0x000fe20000000004 */
[-C--:B------:R-:W-:Y:S01]  /*19de0*/  FFMA R70, R70, R46.reuse, R7 ;  /* 0x0000002e46467223 */ /* 0x080fe20000000007 */
[-C--:B------:R-:W-:Y:S01]  /*19df0*/  FFMA R84, R97, R41.reuse, R15 ;  /* 0x0000002961547223 */ /* 0x080fe2000000000f */
[----:B------:R-:W2:Y:S01]  /*19e00*/  LDS.128 R4, [R2.X4+UR4+0x6340] ;  /* 0x0063400402047984 */ /* 0x000ea20008004c00 */
[----:B------:R-:W-:Y:S01]  /*19e10*/  FFMA R85, R93, R41, R13 ;  /* 0x000000295d557223 */ /* 0x000fe2000000000d */
        /* <DEDUP_REMOVED lines=14> */
[----:B------:R-:W1:Y:S01]  /*19f00*/  LDS.128 R12, [R2.X4+UR4+0x6540] ;  /* 0x00654004020c7984 */ /* 0x000e620008004c00 */
[C---:B----4-:R-:W-:Y:S01]  /*19f10*/  FFMA R32, R24.reuse, R52, R32 ;  /* 0x0000003418207223 */ /* 0x050fe20000000020 */
[-C--:B------:R-:W-:Y:S01]  /*19f20*/  FFMA R119, R55, R11.reuse, R8 ;  /* 0x0000000b37777223 */ /* 0x080fe20000000008 */
[-C--:B------:R-:W-:Y:S01]  /*19f30*/  FFMA R129, R63, R11.reuse, R10 ;  /* 0x0000000b3f817223 */ /* 0x080fe2000000000a */
[C---:B------:R-:W-:Y:S01]  /*19f40*/  FFMA R10, R24.reuse, R64, R33 ;  /* 0x00000040180a7223 */ /* 0x040fe20000000021 */
[C---:B------:R-:W-:Y:S01]  /*19f50*/  FFMA R8, R24.reuse, R56, R35 ;  /* 0x0000003818087223 */ /* 0x040fe20000000023 */
[-C--:B------:R-:W-:Y:S01]  /*19f60*/  FFMA R118, R67, R11.reuse, R118 ;  /* 0x0000000b43767223 */ /* 0x080fe20000000076 */
        /* <DEDUP_REMOVED lines=9> */
[----:B------:R-:W3:Y:S01]  /*1a000*/  LDS.128 R8, [R2.X4+UR4+0x6740] ;  /* 0x0067400402087984 */ /* 0x000ee20008004c00 */
[-C--:B------:R-:W-:Y:S01]  /*1a010*/  FFMA R0, R78, R42.reuse, R0 ;  /* 0x0000002a4e007223 */ /* 0x080fe20000000000 */
[----:B------:R-:W-:Y:S01]  /*1a020*/  FFMA R85, R94, R42, R85 ;  /* 0x0000002a5e557223 */ /* 0x000fe20000000055 */
[-C--:B------:R-:W-:Y:S01]  /*1a030*/  FFMA R103, R67, R27.reuse, R24 ;  /* 0x0000001b43677223 */ /* 0x080fe20000000018 */
[----:B------:R-:W-:Y:S01]  /*1a040*/  FFMA R117, R59, R27, R20 ;  /* 0x0000001b3b757223 */ /* 0x000fe20000000014 */
[C---:B------:R-:W-:Y:S01]  /*1a050*/  FFMA R84, R99.reuse, R43, R84 ;  /* 0x0000002b63547223 */ /* 0x040fe20000000054 */
[----:B------:R-:W-:Y:S01]  /*1a060*/  FFMA R68, R99, R47, R68 ;  /* 0x0000002f63447223 */ /* 0x000fe20000000044 */
[----:B------:R-:W-:Y:S01]  /*1a070*/  FFMA R115, R55, R27, R22 ;  /* 0x0000001b37737223 */ /* 0x000fe20000000016 */
[C---:B--2---:R-:W-:Y:S01]  /*1a080*/  FFMA R28, R4.reuse, R64, R28 ;  /* 0x00000040041c7223 */ /* 0x044fe2000000001c */
[C---:B------:R-:W-:Y:S01]  /*1a090*/  FFMA R20, R4.reuse, R56, R31 ;  /* 0x0000003804147223 */ /* 0x040fe2000000001f */
[C---:B------:R-:W-:Y:S01]  /*1a0a0*/  FFMA R24, R4.reuse, R52, R29 ;  /* 0x0000003404187223 */ /* 0x040fe2000000001d */
[-C--:B------:R-:W-:Y:S01]  /*1a0b0*/  FFMA R16, R71, R43.reuse, R16 ;  /* 0x0000002b47107223 */ /* 0x080fe20000000010 */
[-C--:B------:R-:W-:Y:S01]  /*1a0c0*/  FFMA R0, R79, R43.reuse, R0 ;  /* 0x0000002b4f007223 */ /* 0x080fe20000000000 */
[----:B------:R-:W-:Y:S01]  /*1a0d0*/  FFMA R85, R95, R43, R85 ;  /* 0x0000002b5f557223 */ /* 0x000fe20000000055 */
[----:B------:R-:W-:Y:S01]  /*1a0e0*/  FFMA R22, R4, R60, R21 ;  /* 0x0000003c04167223 */ /* 0x000fe20000000015 */
[-C--:B------:R-:W-:Y:S01]  /*1a0f0*/  FFMA R99, R65, R5.reuse, R28 ;  /* 0x0000000541637223 */ /* 0x080fe2000000001c */
[-C--:B------:R-:W-:Y:S01]  /*1a100*/  FFMA R23, R57, R5.reuse, R20 ;  /* 0x0000000539177223 */ /* 0x080fe20000000014 */
[-C--:B------:R-:W-:Y:S01]  /*1a110*/  FFMA R21, R53, R5.reuse, R24 ;  /* 0x0000000535157223 */ /* 0x080fe20000000018 */
[----:B------:R-:W-:Y:S01]  /*1a120*/  LDS.128 R40, [R2.X4+UR4+0x150] ;  /* 0x0001500402287984 */ /* 0x000fe20008004c00 */
[----:B------:R-:W-:Y:S01]  /*1a130*/  FFMA R116, R62, R26, R25 ;  /* 0x0000001a3e747223 */ /* 0x000fe20000000019 */
[----:B------:R-:W-:Y:S01]  /*1a140*/  FFMA R101, R61, R5, R22 ;  /* 0x000000053d657223 */ /* 0x000fe20000000016 */
[-C--:B------:R-:W-:Y:S01]  /*1a150*/  FFMA R102, R58, R6.reuse, R23 ;  /* 0x000000063a667223 */ /* 0x080fe20000000017 */
[----:B------:R-:W2:Y:S01]  /*1a160*/  LDS.128 R28, [R80+0x550] ;  /* 0x00055000501c7984 */ /* 0x000ea20000000c00 */
[----:B------:R-:W-:Y:S01]  /*1a170*/  FFMA R116, R63, R27, R116 ;  /* 0x0000001b3f747223 */ /* 0x000fe20000000074 */
[----:B------:R-:W-:Y:S01]  /*1a180*/  FFMA R100, R54, R6, R21 ;  /* 0x0000000636647223 */ /* 0x000fe20000000015 */
[-C--:B------:R-:W-:Y:S01]  /*1a190*/  FFMA R78, R78, R46.reuse, R77 ;  /* 0x0000002e4e4e7223 */ /* 0x080fe2000000004d */
[----:B------:R-:W-:Y:S01]  /*1a1a0*/  LDS.128 R20, [R80+0x350] ;  /* 0x0003500050147984 */ /* 0x000fe20000000c00 */
[----:B------:R-:W-:Y:S01]  /*1a1b0*/  FFMA R46, R94, R46, R45 ;  /* 0x0000002e5e2e7223 */ /* 0x000fe2000000002d */
[-C--:B------:R-:W-:Y:S01]  /*1a1c0*/  FFMA R101, R62, R6.reuse, R101 ;  /* 0x000000063e657223 */ /* 0x080fe20000000065 */
[----:B------:R-:W-:Y:S01]  /*1a1d0*/  FFMA R99, R66, R6, R99 ;  /* 0x0000000642637223 */ /* 0x000fe20000000063 */
[----:B------:R-:W4:Y:S01]  /*1a1e0*/  LDS.128 R24, [R80+0x750] ;  /* 0x0007500050187984 */ /* 0x000f220000000c00 */
[-C--:B------:R-:W-:Y:S01]  /*1a1f0*/  FFMA R71, R71, R47.reuse, R70 ;  /* 0x0000002f47477223 */ /* 0x080fe20000000046 */
[-C--:B------:R-:W-:Y:S01]  /*1a200*/  FFMA R79, R79, R47.reuse, R78 ;  /* 0x0000002f4f4f7223 */ /* 0x080fe2000000004e */
[----:B------:R-:W-:Y:S01]  /*1a210*/  FFMA R47, R95, R47, R46 ;  /* 0x0000002f5f2f7223 */ /* 0x000fe2000000002e */
[----:B------:R-:W5:Y:S01]  /*1a220*/  LDS.128 R32, [R80+0x150] ;  /* 0x0001500050207984 */ /* 0x000f620000000c00 */
        /* <DEDUP_REMOVED lines=8> */
[----:B------:R-:W1:Y:S01]  /*1a2b0*/  LDS.128 R4, [R2.X4+UR4+0x350] ;  /* 0x0003500402047984 */ /* 0x000e620008004c00 */
        /* <DEDUP_REMOVED lines=15> */
[----:B------:R-:W3:Y:S01]  /*1a3b0*/  LDS.128 R12, [R2.X4+UR4+0x550] ;  /* 0x00055004020c7984 */ /* 0x000ee20008004c00 */
[----:B------:R-:W-:Y:S01]  /*1a3c0*/  FFMA R8, R8, R56, R47 ;  /* 0x0000003808087223 */ /* 0x000fe2000000002f */
[-C--:B------:R-:W-:Y:S01]  /*1a3d0*/  FFMA R79, R61, R9.reuse, R79 ;  /* 0x000000093d4f7223 */ /* 0x080fe2000000004f */
[-C--:B------:R-:W-:Y:S01]  /*1a3e0*/  FFMA R71, R65, R9.reuse, R71 ;  /* 0x0000000941477223 */ /* 0x080fe20000000047 */
[-C--:B------:R-:W-:Y:S01]  /*1a3f0*/  FFMA R53, R53, R9.reuse, R68 ;  /* 0x0000000935357223 */ /* 0x080fe20000000044 */
[----:B------:R-:W-:Y:S01]  /*1a400*/  FFMA R9, R57, R9, R8 ;  /* 0x0000000939097223 */ /* 0x000fe20000000008 */
[----:B--2---:R-:W-:Y:S01]  /*1a410*/  FFMA R8, R40, R28, R73 ;  /* 0x0000001c28087223 */ /* 0x004fe20000000049 */
        /* <DEDUP_REMOVED lines=8> */
[C---:B------:R-:W-:Y:S01]  /*1a4a0*/  FFMA R55, R41.reuse, R29, R8 ;  /* 0x0000001d29377223 */ /* 0x040fe20000000008 */
[C---:B----4-:R-:W-:Y:S01]  /*1a4b0*/  FFMA R72, R40.reuse, R24, R72 ;  /* 0x0000001828487223 */ /* 0x050fe20000000048 */
[C---:B------:R-:W-:Y:S01]  /*1a4c0*/  FFMA R74, R40.reuse, R20, R74 ;  /* 0x00000014284a7223 */ /* 0x040fe2000000004a */
[----:B------:R-:W2:Y:S01]  /*1a4d0*/  LDS.128 R8, [R2.X4+UR4+0x750] ;  /* 0x0007500402087984 */ /* 0x000ea20008004c00 */
[----:B-----5:R-:W-:Y:S01]  /*1a4e0*/  FFMA R40, R40, R32, R75 ;  /* 0x0000002028287223 */ /* 0x020fe2000000004b */
        /* <DEDUP_REMOVED lines=141> */
[----:B------:R-:W4:Y:S01]  /*1adc0*/  LDS.128 R64, [R2.X4+UR4+0x6150] ;  /* 0x0061500402407984 */ /* 0x000f220008004c00 */
[C---:B------:R-:W-:Y:S01]  /*1add0*/  FFMA R107, R19.reuse, R27, R10 ;  /* 0x0000001b136b7223 */ /* 0x040fe2000000000a */
[----:B------:R-:W-:Y:S01]  /*1ade0*/  FFMA R121, R19, R23, R8 ;  /* 0x0000001713797223 */ /* 0x000fe20000000008 */
        /* <DEDUP_REMOVED lines=18> */
[C---:B-1----:R-:W-:Y:S01]  /*1af10*/  FFMA R6, R12.reuse, R24, R81 ;  /* 0x000000180c067223 */ /* 0x042fe20000000051 */
        /* <DEDUP_REMOVED lines=8> */
[C---:B---3--:R-:W-:Y:S01]  /*1afa0*/  FFMA R130, R40.reuse, R32, R130 ;  /* 0x0000002028827223 */ /* 0x048fe20000000082 */
        /* <DEDUP_REMOVED lines=49> */
[----:B------:R-:W-:Y:S01]  /*1b2c0*/  LDS.128 R52, [R80+0x360] ;  /* 0x0003600050347984 */ /* 0x000fe20000000c00 */
[C---:B------:R-:W-:Y:S01]  /*1b2d0*/  FFMA R13, R9.reuse, R21, R12 ;  /* 0x00000015090d7223 */ /* 0x040fe2000000000c */
[----:B------:R-:W-:Y:S01]  /*1b2e0*/  FFMA R15, R9, R25, R8 ;  /* 0x00000019090f7223 */ /* 0x000fe20000000008 */
[C---:B------:R-:W-:Y:S01]  /*1b2f0*/  FFMA R12, R10.reuse, R34, R39 ;  /* 0x000000220a0c7223 */ /* 0x040fe20000000027 */
[----:B------:R-:W2:Y:S01]  /*1b300*/  LDS.128 R100, [R2.X4+UR4+0x160] ;  /* 0x0001600402647984 */ /* 0x000ea20008004c00 */
        /* <DEDUP_REMOVED lines=8> */
[----:B------:R-:W-:-:S03]  /*1b390*/  FFMA R11, R11, R35, R12 ;  /* 0x000000230b0b7223 */ /* 0x000fc6000000000c */
[----:B------:R-:W5:Y:S01]  /*1b3a0*/  LDS.128 R36, [R80+0x160] ;  /* 0x0001600050247984 */ /* 0x000f620000000c00 */
[C---:B-1----:R-:W-:Y:S01]  /*1b3b0*/  FFMA R47, R40.reuse, R24, R47 ;  /* 0x00000018282f7223 */ /* 0x042fe2000000002f */
        /* <DEDUP_REMOVED lines=15> */
[----:B------:R-:W-:Y:S01]  /*1b4b0*/  FFMA R12, R5, R33, R12 ;  /* 0x00000021050c7223 */ /* 0x000fe2000000000c */
[-C--:B------:R-:W-:Y:S01]  /*1b4c0*/  FFMA R0, R6, R22.reuse, R0 ;  /* 0x0000001606007223 */ /* 0x080fe20000000000 */
[C---:B------:R-:W-:Y:S01]  /*1b4d0*/  FFMA R29, R41.reuse, R29, R96 ;  /* 0x0000001d291d7223 */ /* 0x040fe20000000060 */
[----:B------:R-:W-:Y:S01]  /*1b4e0*/  FFMA R33, R41, R33, R98 ;  /* 0x0000002129217223 */ /* 0x000fe20000000062 */
[----:B------:R-:W-:Y:S01]  /*1b4f0*/  FFMA R22, R42, R22, R97 ;  /* 0x000000162a167223 */ /* 0x000fe20000000061 */
[C---:B------:R-:W-:Y:S01]  /*1b500*/  FFMA R4, R6.reuse, R26, R4 ;  /* 0x0000001a06047223 */ /* 0x040fe20000000004 */
[C---:B------:R-:W-:Y:S01]  /*1b510*/  FFMA R5, R6.reuse, R30, R13 ;  /* 0x0000001e06057223 */ /* 0x040fe2000000000d */
[----:B------:R-:W-:Y:S01]  /*1b520*/  FFMA R12, R6, R34, R12 ;  /* 0x00000022060c7223 */ /* 0x000fe2000000000c */
[C---:B------:R-:W-:Y:S01]  /*1b530*/  FFMA R30, R42.reuse, R30, R29 ;  /* 0x0000001e2a1e7223 */ /* 0x040fe2000000001d */
[----:B------:R-:W-:Y:S01]  /*1b540*/  FFMA R34, R42, R34, R33 ;  /* 0x000000222a227223 */ /* 0x000fe20000000021 */
[-C--:B------:R-:W-:Y:S01]  /*1b550*/  FFMA R6, R7, R23.reuse, R0 ;  /* 0x0000001707067223 */ /* 0x080fe20000000000 */
[C---:B--2---:R-:W-:Y:S01]  /*1b560*/  FFMA R70, R100.reuse, R52, R70 ;  /* 0x0000003464467223 */ /* 0x044fe20000000046 */
[----:B------:R-:W-:Y:S01]  /*1b570*/  FFMA R42, R43, R23, R22 ;  /* 0x000000172b2a7223 */ /* 0x000fe20000000016 */
[----:B------:R-:W-:Y:S01]  /*1b580*/  FFMA R4, R7, R27, R4 ;  /* 0x0000001b07047223 */ /* 0x000fe20000000004 */
[----:B------:R-:W2:Y:S01]  /*1b590*/  LDS.128 R20, [R2.X4+UR4+0x760] ;  /* 0x0007600402147984 */ /* 0x000ea20008004c00 */
[C---:B----4-:R-:W-:Y:S01]  /*1b5a0*/  FFMA R68, R100.reuse, R60, R68 ;  /* 0x0000003c64447223 */ /* 0x050fe20000000044 */
[----:B------:R-:W-:Y:S01]  /*1b5b0*/  FFMA R25, R101, R53, R70 ;  /* 0x0000003565197223 */ /* 0x000fe20000000046 */
[C---:B------:R-:W-:Y:S01]  /*1b5c0*/  FFMA R5, R7.reuse, R31, R5 ;  /* 0x0000001f07057223 */ /* 0x040fe20000000005 */
[----:B------:R-:W-:Y:S01]  /*1b5d0*/  FFMA R7, R7, R35, R12 ;  /* 0x0000002307077223 */ /* 0x000fe2000000000c */
[----:B-----5:R-:W-:Y:S01]  /*1b5e0*/  FFMA R92, R100, R56, R92 ;  /* 0x00000038645c7223 */ /* 0x020fe2000000005c */
[----:B------:R-:W-:Y:S01]  /*1b5f0*/  FFMA R13, R101, R61, R68 ;  /* 0x0000003d650d7223 */ /* 0x000fe20000000044 */
[----:B------:R-:W-:Y:S01]  /*1b600*/  FFMA R12, R102, R54, R25 ;  /* 0x00000036660c7223 */ /* 0x000fe20000000019 */
[----:B------:R-:W-:Y:S01]  /*1b610*/  FFMA R40, R43, R27, R40 ;  /* 0x0000001b2b287223 */ /* 0x000fe20000000028 */
[----:B------:R-:W-:Y:S01]  /*1b620*/  FFMA R94, R100, R36, R94 ;  /* 0x00000024645e7223 */ /* 0x000fe2000000005e */
[C---:B------:R-:W-:Y:S01]  /*1b630*/  FFMA R15, R101.reuse, R57, R92 ;  /* 0x00000039650f7223 */ /* 0x040fe2000000005c */
[C---:B------:R-:W-:Y:S01]  /*1b640*/  FFMA R98, R102.reuse, R62, R13 ;  /* 0x0000003e66627223 */ /* 0x040fe2000000000d */
[----:B------:R-:W4:Y:S01]  /*1b650*/  LDS.128 R116, [R2.X4+UR4+0x2560] ;  /* 0x0025600402747984 */ /* 0x000f220008004c00 */
[----:B------:R-:W-:Y:S01]  /*1b660*/  FFMA R101, R101, R37, R94 ;  /* 0x0000002565657223 */ /* 0x000fe2000000005e */
[----:B------:R-:W-:Y:S01]  /*1b670*/  FFMA R14, R102, R58, R15 ;  /* 0x0000003a660e7223 */ /* 0x000fe2000000000f */
[C---:B------:R-:W-:Y:S01]  /*1b680*/  FFMA R98, R103.reuse, R63, R98 ;  /* 0x0000003f67627223 */ /* 0x040fe20000000062 */
[----:B-1----:R-:W-:Y:S01]  /*1b690*/  FFMA R88, R48, R60, R88 ;  /* 0x0000003c30587223 */ /* 0x002fe20000000058 */
        /* <DEDUP_REMOVED lines=8> */
[----:B------:R-:W1:Y:S01]  /*1b720*/  LDS.128 R12, [R2.X4+UR4+0x2160] ;  /* 0x00216004020c7984 */ /* 0x000e620008004c00 */
[C---:B------:R-:W-:Y:S01]  /*1b730*/  FFMA R29, R49.reuse, R53, R0 ;  /* 0x00000035311d7223 */ /* 0x040fe20000000000 */
[----:B------:R-:W-:Y:S01]  /*1b740*/  FFMA R24, R50, R58, R27 ;  /* 0x0000003a32187223 */ /* 0x000fe2000000001b */
[----:B---3--:R-:W-:Y:S01]  /*1b750*/  FFMA R26, R44, R60, R71 ;  /* 0x0000003c2c1a7223 */ /* 0x008fe20000000047 */
[----:B------:R-:W-:Y:S01]  /*1b760*/  FFMA R25, R49, R61, R88 ;  /* 0x0000003d31197223 */ /* 0x000fe20000000058 */
[----:B------:R-:W-:Y:S01]  /*1b770*/  FFMA R96, R50, R54, R29 ;  /* 0x0000003632607223 */ /* 0x000fe2000000001d */
[----:B------:R-:W-:Y:S01]  /*1b780*/  FFMA R95, R51, R59, R24 ;  /* 0x0000003b335f7223 */ /* 0x000fe20000000018 */
[C---:B------:R-:W-:Y:S01]  /*1b790*/  FFMA R24, R44.reuse, R52, R69 ;  /* 0x000000342c187223 */ /* 0x040fe20000000045 */
[----:B------:R-:W-:Y:S01]  /*1b7a0*/  FFMA R90, R44, R56, R90 ;  /* 0x000000382c5a7223 */ /* 0x000fe2000000005a */
[----:B------:R-:W3:Y:S01]  /*1b7b0*/  LDS.128 R68, [R2.X4+UR4+0x2360] ;  /* 0x0023600402447984 */ /* 0x000ee20008004c00 */
[----:B------:R-:W-:Y:S01]  /*1b7c0*/  FFMA R0, R50, R62, R25 ;  /* 0x0000003e32007223 */ /* 0x000fe20000000019 */
[C---:B------:R-:W-:Y:S01]  /*1b7d0*/  FFMA R29, R45.reuse, R53, R24 ;  /* 0x000000352d1d7223 */ /* 0x040fe20000000018 */
[C---:B------:R-:W-:Y:S01]  /*1b7e0*/  FFMA R25, R45.reuse, R61, R26 ;  /* 0x0000003d2d197223 */ /* 0x040fe2000000001a */
[----:B------:R-:W-:Y:S01]  /*1b7f0*/  FFMA R27, R45, R57, R90 ;  /* 0x000000392d1b7223 */ /* 0x000fe2000000005a */
[----:B------:R-:W-:Y:S01]  /*1b800*/  FFMA R112, R44, R36, R112 ;  /* 0x000000242c707223 */ /* 0x000fe20000000070 */
[----:B------:R-:W-:Y:S01]  /*1b810*/  FFMA R24, R46, R54, R29 ;  /* 0x000000362e187223 */ /* 0x000fe2000000001d */
[C---:B--2---:R-:W-:Y:S01]  /*1b820*/  FFMA R110, R20.reuse, R60, R110 ;  /* 0x0000003c146e7223 */ /* 0x044fe2000000006e */
        /* <DEDUP_REMOVED lines=21> */
[----:B------:R-:W-:Y:S01]  /*1b980*/  FFMA R96, R51, R55, R96 ;  /* 0x0000003733607223 */ /* 0x000fe20000000060 */
[-C--:B----4-:R-:W-:Y:S01]  /*1b990*/  FFMA R74, R116, R60.reuse, R74 ;  /* 0x0000003c744a7223 */ /* 0x090fe2000000004a */
        /* <DEDUP_REMOVED lines=56> */
[----:B------:R-:W4:Y:S01]  /*1bd20*/  LDS.128 R44, [R2.X4+UR4+0x4560] ;  /* 0x00456004022c7984 */ /* 0x000f220008004c00 */
        /* <DEDUP_REMOVED lines=15> */
[----:B------:R-:W-:Y:S01]  /*1be20*/  FFMA R113, R115, R55, R12 ;  /* 0x0000003773717223 */ /* 0x000fe2000000000c */
[----:B------:R-:W1:Y:S01]  /*1be30*/  LDS.128 R32, [R2.X4+UR4+0x4760] ;  /* 0x0047600402207984 */ /* 0x000e620008004c00 */
        /* <DEDUP_REMOVED lines=32> */
[C---:B----4-:R-:W-:Y:S01]  /*1c040*/  FFMA R76, R44.reuse, R52, R76 ;  /* 0x000000342c4c7223 */ /* 0x050fe2000000004c */
        /* <DEDUP_REMOVED lines=31> */
[C---:B--2---:R-:W-:Y:S01]  /*1c240*/  FFMA R64, R24.reuse, R60, R64 ;  /* 0x0000003c18407223 */ /* 0x044fe20000000040 */
        /* <DEDUP_REMOVED lines=33> */
[----:B------:R-:W3:Y:S01]  /*1c460*/  LDS.128 R8, [R2.X4+UR4+0x170] ;  /* 0x0001700402087984 */ /* 0x000ee20008004c00 */
[C---:B------:R-:W-:Y:S01]  /*1c470*/  FFMA R13, R15.reuse, R59, R13 ;  /* 0x0000003b0f0d7223 */ /* 0x040fe2000000000d */
[C---:B------:R-:W-:Y:S01]  /*1c480*/  FFMA R14, R15.reuse, R55, R105 ;  /* 0x000000370f0e7223 */ /* 0x040fe20000000069 */
        /* <DEDUP_REMOVED lines=28> */
[-C--:B------:R-:W-:Y:S01]  /*1c650*/  FFMA R105, R18, R38.reuse, R105 ;  /* 0x0000002612697223 */ /* 0x080fe20000000069 */
[----:B------:R-:W-:Y:S01]  /*1c660*/  FFMA R22, R22, R38, R21 ;  /* 0x0000002616167223 */ /* 0x000fe20000000015 */
[-C--:B------:R-:W-:Y:S01]  /*1c670*/  FFMA R18, R19, R55.reuse, R104 ;  /* 0x0000003713127223 */ /* 0x080fe20000000068 */
[----:B------:R-:W-:Y:S01]  /*1c680*/  FFMA R38, R23, R55, R54 ;  /* 0x0000003717267223 */ /* 0x000fe20000000036 */
[----:B------:R-:W-:Y:S01]  /*1c690*/  FFMA R112, R115, R59, R112 ;  /* 0x0000003b73707223 */ /* 0x000fe20000000070 */
[C---:B------:R-:W-:Y:S01]  /*1c6a0*/  FFMA R16, R19.reuse, R63, R16 ;  /* 0x0000003f13107223 */ /* 0x040fe20000000010 */
[----:B------:R-:W-:Y:S01]  /*1c6b0*/  FFMA R17, R19, R59, R17 ;  /* 0x0000003b13117223 */ /* 0x000fe20000000011 */
[-C--:B------:R-:W-:Y:S01]  /*1c6c0*/  FFMA R115, R115, R39.reuse, R114 ;  /* 0x0000002773737223 */ /* 0x080fe20000000072 */
[----:B------:R-:W-:Y:S01]  /*1c6d0*/  FFMA R19, R19, R39, R105 ;  /* 0x0000002713137223 */ /* 0x000fe20000000069 */
[C---:B---3--:R-:W-:Y:S01]  /*1c6e0*/  FFMA R102, R8.reuse, R64, R102 ;  /* 0x0000004008667223 */ /* 0x048fe20000000066 */
[C---:B------:R-:W-:Y:S01]  /*1c6f0*/  FFMA R36, R23.reuse, R63, R36 ;  /* 0x0000003f17247223 */ /* 0x040fe20000000024 */
[C---:B------:R-:W-:Y:S01]  /*1c700*/  FFMA R37, R23.reuse, R59, R58 ;  /* 0x0000003b17257223 */ /* 0x040fe2000000003a */
[----:B------:R-:W-:Y:S01]  /*1c710*/  FFMA R39, R23, R39, R22 ;  /* 0x0000002717277223 */ /* 0x000fe20000000016 */
[C---:B----4-:R-:W-:Y:S01]  /*1c720*/  FFMA R98, R8.reuse, R84, R98 ;  /* 0x0000005408627223 */ /* 0x050fe20000000062 */
[C---:B------:R-:W-:Y:S01]  /*1c730*/  FFMA R57, R9.reuse, R65, R102 ;  /* 0x0000004109397223 */ /* 0x040fe20000000066 */
[----:B------:R-:W-:Y:S01]  /*1c740*/  LDS.128 R104, [R2.X4+UR4+0x2570] ;  /* 0x0025700402687984 */ /* 0x000fe20008004c00 */
[----:B-1----:R-:W-:Y:S01]  /*1c750*/  FFMA R20, R8, R76, R99 ;  /* 0x0000004c08147223 */ /* 0x002fe20000000063 */
[----:B------:R-:W-:-:S02]  /*1c760*/  FFMA R53, R9, R85, R98 ;  /* 0x0000005509357223 */ /* 0x000fc40000000062 */
[----:B------:R-:W-:Y:S01]  /*1c770*/  LDS.128 R60, [R2.X4+UR4+0x2770] ;  /* 0x00277004023c7984 */ /* 0x000fe20008004c00 */
[----:B-----5:R-:W-:Y:S01]  /*1c780*/  FFMA R8, R8, R28, R103 ;  /* 0x0000001c08087223 */ /* 0x020fe20000000067 */
[C---:B------:R-:W-:Y:S01]  /*1c790*/  FFMA R55, R9.reuse, R77, R20 ;  /* 0x0000004d09377223 */ /* 0x040fe20000000014 */
[C---:B------:R-:W-:Y:S01]  /*1c7a0*/  FFMA R98, R10.reuse, R86, R53 ;  /* 0x000000560a627223 */ /* 0x040fe20000000035 */
[----:B------:R-:W1:Y:S01]  /*1c7b0*/  LDS.128 R20, [R2.X4+UR4+0x770] ;  /* 0x0007700402147984 */ /* 0x000e620008004c00 */
        /* <DEDUP_REMOVED lines=60> */
[----:B------:R-:W-:Y:S01]  /*1cb80*/  LDS.128 R56, [R2.X4+UR4+0x4370] ;  /* 0x0043700402387984 */ /* 0x000fe20008004c00 */
        /* <DEDUP_REMOVED lines=18> */
[----:B------:R-:W-:Y:S01]  /*1ccb0*/  FFMA R102, R10, R78, R23 ;  /* 0x0000004e0a667223 */ /* 0x000fe20000000017 */
[----:B------:R-:W1:Y:S01]  /*1ccc0*/  LDS.128 R68, [R2.X4+UR4+0x4170] ;  /* 0x0041700402447984 */ /* 0x000e620008004c00 */
        /* <DEDUP_REMOVED lines=109> */
[C---:B---3--:R-:W-:Y:S01]  /*1d3a0*/  FFMA R24, R40.reuse, R84, R24 ;  /* 0x0000005428187223 */ /* 0x048fe20000000018 */
        /* <DEDUP_REMOVED lines=31> */
[----:B------:R-:W-:Y:S01]  /*1d5a0*/  FFMA R20, R22, R86, R13 ;  /* 0x0000005616147223 */ /* 0x000fe2000000000d */
[----:B------:R-:W2:Y:S01]  /*1d5b0*/  LDS.128 R44, [R80+0x580] ;  /* 0x00058000502c7984 */ /* 0x000ea20000000c00 */
[C---:B------:R-:W-:Y:S01]  /*1d5c0*/  FFMA R21, R23.reuse, R79, R21 ;  /* 0x0000004f17157223 */ /* 0x040fe20000000015 */
[C---:B------:R-:W-:Y:S01]  /*1d5d0*/  FFMA R22, R23.reuse, R67, R112 ;  /* 0x0000004317167223 */ /* 0x040fe20000000070 */
[C---:B------:R-:W-:Y:S01]  /*1d5e0*/  FFMA R20, R23.reuse, R87, R20 ;  /* 0x0000005717147223 */ /* 0x040fe20000000014 */
[----:B------:R-:W4:Y:S01]  /*1d5f0*/  LDS.128 R32, [R80+0x380] ;  /* 0x0003800050207984 */ /* 0x000f220000000c00 */
[C---:B-1----:R-:W-:Y:S01]  /*1d600*/  FFMA R16, R8.reuse, R84, R16 ;  /* 0x0000005408107223 */ /* 0x042fe20000000010 */
[C---:B------:R-:W-:Y:S01]  /*1d610*/  FFMA R17, R8.reuse, R76, R17 ;  /* 0x0000004c08117223 */ /* 0x040fe20000000011 */
[C---:B------:R-:W-:Y:S01]  /*1d620*/  FFMA R18, R8.reuse, R64, R18 ;  /* 0x0000004008127223 */ /* 0x040fe20000000012 */
[----:B------:R-:W1:Y:S01]  /*1d630*/  LDS.128 R72, [R80+0x780] ;  /* 0x0007800050487984 */ /* 0x000e620000000c00 */
[----:B------:R-:W-:Y:S01]  /*1d640*/  FFMA R19, R8, R28, R19 ;  /* 0x0000001c08137223 */ /* 0x000fe20000000013 */
[----:B------:R-:W-:Y:S01]  /*1d650*/  FFMA R23, R23, R31, R111 ;  /* 0x0000001f17177223 */ /* 0x000fe2000000006f */
[C---:B------:R-:W-:Y:S01]  /*1d660*/  FFMA R8, R9.reuse, R85, R16 ;  /* 0x0000005509087223 */ /* 0x040fe20000000010 */
[----:B------:R-:W5:Y:S01]  /*1d670*/  LDS.128 R12, [R80+0x180] ;  /* 0x00018000500c7984 */ /* 0x000f620000000c00 */
[C---:B------:R-:W-:Y:S01]  /*1d680*/  FFMA R113, R9.reuse, R77, R17 ;  /* 0x0000004d09717223 */ /* 0x040fe20000000011 */
[C---:B------:R-:W-:Y:S01]  /*1d690*/  FFMA R111, R9.reuse, R65, R18 ;  /* 0x00000041096f7223 */ /* 0x040fe20000000012 */
[----:B------:R-:W-:Y:S01]  /*1d6a0*/  FFMA R112, R9, R29, R19 ;  /* 0x0000001d09707223 */ /* 0x000fe20000000013 */
[C---:B------:R-:W-:Y:S01]  /*1d6b0*/  FFMA R8, R10.reuse, R86, R8 ;  /* 0x000000560a087223 */ /* 0x040fe20000000008 */
[----:B------:R-:W5:Y:S01]  /*1d6c0*/  LDS.128 R16, [R2.X4+UR4+0x380] ;  /* 0x0003800402107984 */ /* 0x000f620008004c00 */
        /* <DEDUP_REMOVED lines=19> */
[-C--:B------:R-:W-:Y:S01]  /*1d800*/  FFMA R11, R11, R31.reuse, R112 ;  /* 0x0000001f0b0b7223 */ /* 0x080fe20000000070 */
[C---:B------:R-:W-:Y:S01]  /*1d810*/  FFMA R31, R7.reuse, R31, R6 ;  /* 0x0000001f071f7223 */ /* 0x040fe20000000006 */
[C---:B------:R-:W-:Y:S01]  /*1d820*/  FFMA R30, R7.reuse, R67, R66 ;  /* 0x00000043071e7223 */ /* 0x040fe20000000042 */
[C---:B--2---:R-:W-:Y:S01]  /*1d830*/  FFMA R6, R24.reuse, R44, R99 ;  /* 0x0000002c18067223 */ /* 0x044fe20000000063 */
[C---:B------:R-:W-:Y:S01]  /*1d840*/  FFMA R28, R7.reuse, R87, R28 ;  /* 0x00000057071c7223 */ /* 0x040fe2000000001c */
[----:B------:R-:W-:Y:S01]  /*1d850*/  FFMA R29, R7, R79, R78 ;  /* 0x0000004f071d7223 */ /* 0x000fe2000000004e */
[----:B------:R-:W-:Y:S01]  /*1d860*/  LDS.128 R160, [R80+0x1d0] ;  /* 0x0001d00050a07984 */ /* 0x000fe20000000c00 */
[----:B----4-:R-:W-:Y:S01]  /*1d870*/  FFMA R4, R24, R32, R109 ;  /* 0x0000002018047223 */ /* 0x010fe2000000006d */
[----:B------:R-:W-:-:S02]  /*1d880*/  FFMA R67, R25, R45, R6 ;  /* 0x0000002d19437223 */ /* 0x000fc40000000006 */
[----:B------:R-:W-:Y:S01]  /*1d890*/  LDS.128 R164, [R80+0x3d0] ;  /* 0x0003d00050a47984 */ /* 0x000fe20000000c00 */
[C---:B-1----:R-:W-:Y:S01]  /*1d8a0*/  FFMA R98, R24.reuse, R72, R98 ;  /* 0x0000004818627223 */ /* 0x042fe20000000062 */
[C---:B------:R-:W-:Y:S02]  /*1d8b0*/  FFMA R77, R25.reuse, R33, R4 ;  /* 0x00000021194d7223 */ /* 0x040fe40000000004 */
[----:B------:R-:W1:Y:S01]  /*1d8c0*/  LDS.128 R4, [R2.X4+UR4+0x780] ;  /* 0x0007800402047984 */ /* 0x000e620008004c00 */
[----:B-----5:R-:W-:Y:S01]  /*1d8d0*/  FFMA R110, R24, R12, R110 ;  /* 0x0000000c186e7223 */ /* 0x020fe2000000006e */
[C---:B------:R-:W-:Y:S01]  /*1d8e0*/  FFMA R24, R26.reuse, R46, R67 ;  /* 0x0000002e1a187223 */ /* 0x040fe20000000043 */
[C---:B------:R-:W-:Y:S01]  /*1d8f0*/  FFMA R65, R25.reuse, R73, R98 ;  /* 0x0000004919417223 */ /* 0x040fe20000000062 */
[C---:B------:R-:W-:Y:S01]  /*1d900*/  FFMA R112, R26.reuse, R34, R77 ;  /* 0x000000221a707223 */ /* 0x040fe2000000004d */
        /* <DEDUP_REMOVED lines=35> */
[----:B-1----:R-:W-:Y:S01]  /*1db40*/  FFMA R90, R4, R32, R90 ;  /* 0x00000020045a7223 */ /* 0x002fe2000000005a */
        /* <DEDUP_REMOVED lines=30> */
[----:B------:R-:W-:Y:S01]  /*1dd30*/  FFMA R36, R26, R74, R37 ;  /* 0x0000004a1a247223 */ /* 0x000fe20000000025 */
[C---:B------:R-:W-:Y:S01]  /*1dd40*/  FFMA R39, R25.reuse, R45, R102 ;  /* 0x0000002d19277223 */ /* 0x040fe20000000066 */
[----:B------:R-:W-:Y:S01]  /*1dd50*/  FFMA R25, R25, R13, R114 ;  /* 0x0000000d19197223 */ /* 0x000fe20000000072 */
[----:B------:R-:W-:Y:S01]  /*1dd60*/  FFMA R85, R27, R35, R24 ;  /* 0x000000231b557223 */ /* 0x000fe20000000018 */
[C---:B---3--:R-:W-:Y:S01]  /*1dd70*/  FFMA R100, R16.reuse, R32, R100 ;  /* 0x0000002010647223 */ /* 0x048fe20000000064 */
[C---:B------:R-:W-:Y:S01]  /*1dd80*/  FFMA R24, R16.reuse, R72, R81 ;  /* 0x0000004810187223 */ /* 0x040fe20000000051 */
[C---:B------:R-:W-:Y:S01]  /*1dd90*/  FFMA R82, R16.reuse, R44, R82 ;  /* 0x0000002c10527223 */ /* 0x040fe20000000052 */
[----:B------:R-:W-:Y:S01]  /*1dda0*/  FFMA R16, R16, R12, R101 ;  /* 0x0000000c10107223 */ /* 0x000fe20000000065 */
[----:B------:R-:W-:Y:S01]  /*1ddb0*/  FFMA R37, R17, R33, R100 ;  /* 0x0000002111257223 */ /* 0x000fe20000000064 */
[C---:B------:R-:W-:Y:S01]  /*1ddc0*/  FFMA R84, R26.reuse, R46, R39 ;  /* 0x0000002e1a547223 */ /* 0x040fe20000000027 */
[----:B------:R-:W3:Y:S01]  /*1ddd0*/  LDS.128 R100, [R2.X4+UR4+0x4180] ;  /* 0x0041800402647984 */ /* 0x000ee20008004c00 */
        /* <DEDUP_REMOVED lines=12> */
[----:B------:R-:W4:Y:S01]  /*1dea0*/  LDS.128 R64, [R2.X4+UR4+0x4380] ;  /* 0x0043800402407984 */ /* 0x000f220008004c00 */
        /* <DEDUP_REMOVED lines=40> */
[----:B------:R-:W2:Y:S01]  /*1e130*/  LDS.128 R68, [R2.X4+UR4+0x4780] ;  /* 0x0047800402447984 */ /* 0x000ea20008004c00 */
        /* <DEDUP_REMOVED lines=94> */
[----:B------:R-:W1:Y:S01]  /*1e720*/  LDS.128 R20, [R2.X4+UR4+0x190] ;  /* 0x0001900402147984 */ /* 0x000e620008004c00 */
[C---:B------:R-:W-:Y:S01]  /*1e730*/  FFMA R25, R27.reuse, R47, R25 ;  /* 0x0000002f1b197223 */ /* 0x040fe20000000019 */
[C---:B--2---:R-:W-:Y:S01]  /*1e740*/  FFMA R8, R16.reuse, R72, R8 ;  /* 0x0000004810087223 */ /* 0x044fe20000000008 */
[C---:B------:R-:W-:Y:S01]  /*1e750*/  FFMA R9, R16.reuse, R44, R9 ;  /* 0x0000002c10097223 */ /* 0x040fe20000000009 */
[----:B------:R-:W2:Y:S01]  /*1e760*/  LDS.128 R40, [R80+0x390] ;  /* 0x0003900050287984 */ /* 0x000ea20000000c00 */
[C---:B------:R-:W-:Y:S01]  /*1e770*/  FFMA R10, R16.reuse, R32, R10 ;  /* 0x00000020100a7223 */ /* 0x040fe2000000000a */
[----:B------:R-:W-:Y:S01]  /*1e780*/  FFMA R11, R16, R12, R11 ;  /* 0x0000000c100b7223 */ /* 0x000fe2000000000b */
        /* <DEDUP_REMOVED lines=28> */
[-C--:B------:R-:W-:Y:S01]  /*1e950*/  FFMA R18, R19, R35.reuse, R100 ;  /* 0x0000002313127223 */ /* 0x080fe20000000064 */
[----:B------:R-:W-:Y:S01]  /*1e960*/  FFMA R14, R7, R35, R34 ;  /* 0x00000023070e7223 */ /* 0x000fe20000000022 */
[----:B------:R-:W-:Y:S01]  /*1e970*/  FFMA R19, R19, R15, R101 ;  /* 0x0000000f13137223 */ /* 0x000fe20000000065 */
[C---:B------:R-:W-:Y:S01]  /*1e980*/  FFMA R12, R7.reuse, R75, R12 ;  /* 0x0000004b070c7223 */ /* 0x040fe2000000000c */
[C---:B------:R-:W-:Y:S01]  /*1e990*/  FFMA R13, R7.reuse, R47, R46 ;  /* 0x0000002f070d7223 */ /* 0x040fe2000000002e */
[C---:B-1----:R-:W-:Y:S01]  /*1e9a0*/  FFMA R4, R20.reuse, R48, R99 ;  /* 0x0000003014047223 */ /* 0x042fe20000000063 */
[----:B------:R-:W-:Y:S01]  /*1e9b0*/  FFMA R15, R7, R15, R6 ;  /* 0x0000000f070f7223 */ /* 0x000fe20000000006 */
[----:B------:R-:W-:Y:S01]  /*1e9c0*/  LDS.128 R72, [R2.X4+UR4+0x2590] ;  /* 0x0025900402487984 */ /* 0x000fe20008004c00 */
[----:B--2---:R-:W-:Y:S01]  /*1e9d0*/  FFMA R112, R20, R40, R112 ;  /* 0x0000002814707223 */ /* 0x004fe20000000070 */
[----:B------:R-:W-:-:S02]  /*1e9e0*/  FFMA R35, R21, R49, R4 ;  /* 0x0000003115237223 */ /* 0x000fc40000000004 */
[----:B------:R-:W-:Y:S01]  /*1e9f0*/  LDS.128 R116, [R2.X4+UR4+0x23f0] ;  /* 0x0023f00402747984 */ /* 0x000fe20008004c00 */
[C---:B----4-:R-:W-:Y:S01]  /*1ea00*/  FFMA R98, R20.reuse, R52, R98 ;  /* 0x0000003414627223 */ /* 0x050fe20000000062 */
[C---:B------:R-:W-:Y:S02]  /*1ea10*/  FFMA R45, R21.reuse, R41, R112 ;  /* 0x00000029152d7223 */ /* 0x040fe40000000070 */
[----:B------:R-:W1:Y:S01]  /*1ea20*/  LDS.128 R4, [R2.X4+UR4+0x790] ;  /* 0x0007900402047984 */ /* 0x000e620008004c00 */
[----:B-----5:R-:W-:Y:S01]  /*1ea30*/  FFMA R20, R20, R104, R113 ;  /* 0x0000006814147223 */ /* 0x020fe20000000071 */
[C---:B------:R-:W-:Y:S01]  /*1ea40*/  FFMA R33, R21.reuse, R53, R98 ;  /* 0x0000003515217223 */ /* 0x040fe20000000062 */
[C---:B------:R-:W-:Y:S01]  /*1ea50*/  FFMA R100, R22.reuse, R42, R45 ;  /* 0x0000002a16647223 */ /* 0x040fe2000000002d */
[----:B------:R-:W-:Y:S01]  /*1ea60*/  LDS.128 R112, [R80+0x1a0] ;  /* 0x0001a00050707984 */ /* 0x000fe20000000c00 */
        /* <DEDUP_REMOVED lines=36> */
[----:B------:R-:W-:Y:S01]  /*1ecb0*/  FFMA R93, R31, R43, R28 ;  /* 0x0000002b1f5d7223 */ /* 0x000fe2000000001c */
[----:B-1----:R-:W-:Y:S01]  /*1ecc0*/  FFMA R28, R4, R40, R89 ;  /* 0x00000028041c7223 */ /* 0x002fe20000000059 */
[C---:B------:R-:W-:Y:S01]  /*1ecd0*/  FFMA R92, R30.reuse, R50, R35 ;  /* 0x000000321e5c7223 */ /* 0x040fe20000000023 */
        /* <DEDUP_REMOVED lines=33> */
[----:B---3--:R-:W-:Y:S01]  /*1eef0*/  FFMA R20, R8, R40, R81 ;  /* 0x0000002808147223 */ /* 0x008fe20000000051 */
[----:B------:R-:W2:Y:S01]  /*1ef00*/  LDS.128 R28, [R2.X4+UR4+0x4190] ;  /* 0x00419004021c7984 */ /* 0x000ea20008004c00 */
        /* <DEDUP_REMOVED lines=134> */
[----:B------:R-:W-:Y:S01]  /*1f770*/  LDS.128 R56, [R80+0x5a0] ;  /* 0x0005a00050387984 */ /* 0x000fe20000000c00 */
        /* <DEDUP_REMOVED lines=18> */
[----:B------:R-:W4:Y:S01]  /*1f8a0*/  LDS.128 R24, [R80+0x3a0] ;  /* 0x0003a00050187984 */ /* 0x000f220000000c00 */
[C---:B------:R-:W-:Y:S01]  /*1f8b0*/  FFMA R62, R63.reuse, R43, R77 ;  /* 0x0000002b3f3e7223 */ /* 0x040fe2000000004d */
[C---:B--2---:R-:W-:Y:S01]  /*1f8c0*/  FFMA R16, R108.reuse, R52, R16 ;  /* 0x000000346c107223 */ /* 0x044fe20000000010 */
[C---:B------:R-:W-:Y:S01]  /*1f8d0*/  FFMA R17, R108.reuse, R48, R17 ;  /* 0x000000306c117223 */ /* 0x040fe20000000011 */
[----:B------:R-:W2:Y:S01]  /*1f8e0*/  LDS.128 R68, [R80+0x7a0] ;  /* 0x0007a00050447984 */ /* 0x000ea20000000c00 */
        /* <DEDUP_REMOVED lines=31> */
[C---:B-1----:R-:W-:Y:S01]  /*1fae0*/  FFMA R8, R4.reuse, R56, R99 ;  /* 0x0000003804087223 */ /* 0x042fe20000000063 */
[C---:B------:R-:W-:Y:S01]  /*1faf0*/  FFMA R77, R11.reuse, R51, R50 ;  /* 0x000000330b4d7223 */ /* 0x040fe20000000032 */
[----:B------:R-:W-:Y:S01]  /*1fb00*/  FFMA R107, R11, R107, R10 ;  /* 0x0000006b0b6b7223 */ /* 0x000fe2000000000a */
[----:B------:R-:W-:Y:S01]  /*1fb10*/  LDS.128 R120, [R2.X4+UR4+0x25f0] ;  /* 0x0025f00402787984 */ /* 0x000fe20008004c00 */
[----:B----4-:R-:W-:Y:S01]  /*1fb20*/  FFMA R100, R4, R24, R100 ;  /* 0x0000001804647223 */ /* 0x010fe20000000064 */
[----:B------:R-:W-:-:S02]  /*1fb30*/  FFMA R43, R5, R57, R8 ;  /* 0x00000039052b7223 */ /* 0x000fc40000000008 */
[----:B------:R-:W1:Y:S01]  /*1fb40*/  LDS.128 R8, [R2.X4+UR4+0x7a0] ;  /* 0x0007a00402087984 */ /* 0x000e620008004c00 */
[C---:B--2---:R-:W-:Y:S01]  /*1fb50*/  FFMA R98, R4.reuse, R68, R98 ;  /* 0x0000004404627223 */ /* 0x044fe20000000062 */
[----:B------:R-:W-:Y:S01]  /*1fb60*/  FFMA R4, R4, R112, R101 ;  /* 0x0000007004047223 */ /* 0x000fe20000000065 */
[C---:B------:R-:W-:Y:S01]  /*1fb70*/  FFMA R49, R5.reuse, R25, R100 ;  /* 0x0000001905317223 */ /* 0x040fe20000000064 */
[----:B------:R-:W-:Y:S01]  /*1fb80*/  LDS.128 R124, [R2.X4+UR4+0x27f0] ;  /* 0x0027f004027c7984 */ /* 0x000fe20008004c00 */
[C---:B------:R-:W-:Y:S01]  /*1fb90*/  FFMA R41, R5.reuse, R69, R98 ;  /* 0x0000004505297223 */ /* 0x040fe20000000062 */
[----:B------:R-:W-:Y:S01]  /*1fba0*/  FFMA R5, R5, R113, R4 ;  /* 0x0000007105057223 */ /* 0x000fe20000000004 */
[C---:B------:R-:W-:Y:S01]  /*1fbb0*/  FFMA R4, R6.reuse, R58, R43 ;  /* 0x0000003a06047223 */ /* 0x040fe2000000002b */
[C---:B------:R-:W-:Y:S01]  /*1fbc0*/  FFMA R104, R6.reuse, R26, R49 ;  /* 0x0000001a06687223 */ /* 0x040fe20000000031 */
[----:B------:R-:W-:Y:S01]  /*1fbd0*/  FFMA R102, R6, R70, R41 ;  /* 0x0000004606667223 */ /* 0x000fe20000000029 */
[C---:B-----5:R-:W-:Y:S01]  /*1fbe0*/  FFMA R96, R16.reuse, R24, R96 ;  /* 0x0000001810607223 */ /* 0x060fe20000000060 */
[----:B------:R-:W-:Y:S01]  /*1fbf0*/  FFMA R103, R7, R59, R4 ;  /* 0x0000003b07677223 */ /* 0x000fe20000000004 */
[C---:B------:R-:W-:Y:S01]  /*1fc00*/  FFMA R4, R16.reuse, R68, R0 ;  /* 0x0000004410047223 */ /* 0x040fe20000000000 */
        /* <DEDUP_REMOVED lines=46> */
[C---:B------:R-:W-:Y:S01]  /*1fef0*/  FFMA R40, R10.reuse, R70, R41 ;  /* 0x000000460a287223 */ /* 0x040fe20000000029 */
[----:B------:R-:W1:Y:S01]  /*1ff00*/  LDS.128 R12, [R2.X4+UR4+0x25a0] ;  /* 0x0025a004020c7984 */ /* 0x000e620008004c00 */
        /* <DEDUP_REMOVED lines=31> */
[----:B------:R-:W4:Y:S01]  /*20100*/  LDS.128 R48, [R2.X4+UR4+0x43a0] ;  /* 0x0043a00402307984 */ /* 0x000f220008004c00 */
[----:B------:R-:W-:Y:S01]  /*20110*/  FFMA R17, R17, R113, R82 ;  /* 0x0000007111117223 */ /* 0x000fe20000000052 */
[C---:B------:R-:W-:Y:S01]  /*20120*/  FFMA R84, R18.reuse, R58, R43 ;  /* 0x0000003a12547223 */ /* 0x040fe2000000002b */
        /* <DEDUP_REMOVED lines=33> */
[C---:B---3--:R-:W-:Y:S01]  /*20340*/  FFMA R28, R4.reuse, R68, R28 ;  /* 0x00000044041c7223 */ /* 0x048fe2000000001c */
[----:B------:R-:W-:Y:S01]  /*20350*/  FFMA R30, R4, R24, R30 ;  /* 0x00000018041e7223 */ /* 0x000fe2000000001e */
[----:B------:R-:W-:Y:S01]  /*20360*/  FFMA R55, R11, R27, R8 ;  /* 0x0000001b0b377223 */ /* 0x000fe20000000008 */
[C---:B------:R-:W-:Y:S01]  /*20370*/  FFMA R54, R10.reuse, R58, R15 ;  /* 0x0000003a0a367223 */ /* 0x040fe2000000000f */
        /* <DEDUP_REMOVED lines=11> */
[C---:B----4-:R-:W-:Y:S01]  /*20430*/  FFMA R32, R48.reuse, R68, R32 ;  /* 0x0000004430207223 */ /* 0x050fe20000000020 */
        /* <DEDUP_REMOVED lines=129> */
[C---:B-1----:R-:W-:Y:S01]  /*20c50*/  FFMA R102, R8.reuse, R64, R102 ;  /* 0x0000004008667223 */ /* 0x042fe20000000066 */
[C---:B------:R-:W-:Y:S01]  /*20c60*/  FFMA R77, R19.reuse, R59, R58 ;  /* 0x0000003b134d7223 */ /* 0x040fe2000000003a */
[----:B------:R-:W-:Y:S01]  /*20c70*/  FFMA R115, R19, R115, R18 ;  /* 0x0000007313737223 */ /* 0x000fe20000000012 */
[----:B------:R-:W-:Y:S01]  /*20c80*/  LDS.128 R128, [R2.X4+UR4+0x41f0] ;  /* 0x0041f00402807984 */ /* 0x000fe20008004c00 */
[----:B--2---:R-:W-:Y:S01]  /*20c90*/  FFMA R16, R8, R72, R103 ;  /* 0x0000004808107223 */ /* 0x004fe20000000067 */
[----:B------:R-:W-:-:S02]  /*20ca0*/  FFMA R17, R9, R65, R102 ;  /* 0x0000004109117223 */ /* 0x000fc40000000066 */
[----:B------:R-:W-:Y:S01]  /*20cb0*/  LDS.128 R136, [R2.X4+UR4+0x45f0] ;  /* 0x0045f00402887984 */ /* 0x000fe20008004c00 */
[----:B----4-:R-:W-:Y:S01]  /*20cc0*/  FFMA R104, R8, R60, R104 ;  /* 0x0000003c08687223 */ /* 0x010fe20000000068 */
[C---:B------:R-:W-:Y:S01]  /*20cd0*/  FFMA R19, R9.reuse, R73, R16 ;  /* 0x0000004909137223 */ /* 0x040fe20000000010 */
[----:B------:R-:W-:Y:S01]  /*20ce0*/  FFMA R70, R10, R66, R17 ;  /* 0x000000420a467223 */ /* 0x000fe20000000011 */
[----:B------:R-:W-:Y:S01]  /*20cf0*/  LDS.128 R140, [R2.X4+UR4+0x47f0] ;  /* 0x0047f004028c7984 */ /* 0x000fe20008004c00 */
[----:B-----5:R-:W-:Y:S01]  /*20d00*/  FFMA R8, R8, R12, R105 ;  /* 0x0000000c08087223 */ /* 0x020fe20000000069 */
[----:B------:R-:W-:Y:S01]  /*20d10*/  FFMA R57, R9, R61, R104 ;  /* 0x0000003d09397223 */ /* 0x000fe20000000068 */
[----:B------:R-:W-:Y:S01]  /*20d20*/  FFMA R70, R11, R67, R70 ;  /* 0x000000430b467223 */ /* 0x000fe20000000046 */
[----:B------:R-:W-:Y:S01]  /*20d30*/  LDS.128 R144, [R2.X4+UR4+0x61f0] ;  /* 0x0061f00402907984 */ /* 0x000fe20008004c00 */
[----:B------:R-:W-:Y:S01]  /*20d40*/  FFMA R9, R9, R13, R8 ;  /* 0x0000000d09097223 */ /* 0x000fe20000000008 */
[----:B------:R-:W-:Y:S01]  /*20d50*/  FFMA R8, R10, R74, R19 ;  /* 0x0000004a0a087223 */ /* 0x000fe20000000013 */
[----:B------:R-:W-:Y:S01]  /*20d60*/  FFMA R100, R108, R60, R100 ;  /* 0x0000003c6c647223 */ /* 0x000fe20000000064 */
[----:B------:R-:W1:Y:S01]  /*20d70*/  LDS.128 R16, [R2.X4+UR4+0x21b0] ;  /* 0x0021b00402107984 */ /* 0x000e620008004c00 */
        /* <DEDUP_REMOVED lines=66> */
[----:B------:R-:W-:Y:S01]  /*211a0*/  FFMA R100, R18, R74, R59 ;  /* 0x0000004a12647223 */ /* 0x000fe2000000003b */
[----:B--2---:R-:W-:Y:S01]  /*211b0*/  FFMA R16, R8, R60, R85 ;  /* 0x0000003c08107223 */ /* 0x004fe20000000055 */
[----:B------:R-:W-:Y:S01]  /*211c0*/  FFMA R102, R18, R14, R17 ;  /* 0x0000000e12667223 */ /* 0x000fe20000000011 */
[----:B------:R-:W2:Y:S01]  /*211d0*/  LDS.128 R88, [R2.X4+UR4+0x41b0] ;  /* 0x0041b00402587984 */ /* 0x000ea20008004c00 */
        /* <DEDUP_REMOVED lines=63> */
[----:B------:R-:W4:Y:S01]  /*215d0*/  LDS.128 R56, [R2.X4+UR4+0x61b0] ;  /* 0x0061b00402387984 */ /* 0x000f220008004c00 */
        /* <DEDUP_REMOVED lines=15> */
[C---:B-1----:R-:W-:Y:S01]  /*216d0*/  FFMA R40, R8.reuse, R64, R40 ;  /* 0x0000004008287223 */ /* 0x042fe20000000028 */
        /* <DEDUP_REMOVED lines=70> */
[----:B------:R-:W-:Y:S01]  /*21b40*/  FFMA R17, R42, R62, R17 ;  /* 0x0000003e2a117223 */ /* 0x000fe20000000011 */
[C---:B------:R-:W-:Y:S01]  /*21b50*/  FFMA R41, R43.reuse, R75, R41 ;  /* 0x0000004b2b297223 */ /* 0x040fe20000000029 */
[----:B------:R-:W4:Y:S01]  /*21b60*/  LDS.128 R44, [R80+0x3c0] ;  /* 0x0003c000502c7984 */ /* 0x000f220000000c00 */
[C---:B--2---:R-:W-:Y:S01]  /*21b70*/  FFMA R20, R28.reuse, R64, R20 ;  /* 0x000000401c147223 */ /* 0x044fe20000000014 */
[C---:B------:R-:W-:Y:S01]  /*21b80*/  FFMA R40, R43.reuse, R67, R40 ;  /* 0x000000432b287223 */ /* 0x040fe20000000028 */
[C---:B------:R-:W-:Y:S01]  /*21b90*/  FFMA R42, R43.reuse, R63, R17 ;  /* 0x0000003f2b2a7223 */ /* 0x040fe20000000011 */
[----:B------:R-:W2:Y:S01]  /*21ba0*/  LDS.128 R48, [R80+0x7c0] ;  /* 0x0007c00050307984 */ /* 0x000ea20000000c00 */
[----:B------:R-:W-:Y:S01]  /*21bb0*/  FFMA R43, R43, R15, R16 ;  /* 0x0000000f2b2b7223 */ /* 0x000fe20000000010 */
        /* <DEDUP_REMOVED lines=18> */
[----:B------:R-:W-:Y:S01]  /*21ce0*/  FFMA R77, R33, R73, R77 ;  /* 0x00000049214d7223 */ /* 0x000fe2000000004d */
        /* <DEDUP_REMOVED lines=15> */
[C---:B----4-:R-:W-:Y:S01]  /*21de0*/  FFMA R112, R8.reuse, R44, R112 ;  /* 0x0000002c08707223 */ /* 0x050fe20000000070 */
[----:B------:R-:W-:Y:S01]  /*21df0*/  FFMA R74, R35, R67, R66 ;  /* 0x00000043234a7223 */ /* 0x000fe20000000042 */
[C---:B------:R-:W-:Y:S01]  /*21e00*/  FFMA R35, R9.reuse, R53, R12 ;  /* 0x0000003509237223 */ /* 0x040fe2000000000c */
[----:B------:R-:W-:Y:S01]  /*21e10*/  LDS.128 R148, [R2.X4+UR4+0x63f0] ;  /* 0x0063f00402947984 */ /* 0x000fe20008004c00 */
[----:B--2---:R-:W-:Y:S01]  /*21e20*/  FFMA R70, R8, R48, R70 ;  /* 0x0000003008467223 */ /* 0x004fe20000000046 */
[----:B------:R-:W-:-:S02]  /*21e30*/  FFMA R61, R9, R45, R112 ;  /* 0x0000002d093d7223 */ /* 0x000fc40000000070 */
[----:B------:R-:W1:Y:S01]  /*21e40*/  LDS.128 R12, [R2.X4+UR4+0x7c0] ;  /* 0x0007c004020c7984 */ /* 0x000e620008004c00 */
[----:B-----5:R-:W-:Y:S01]  /*21e50*/  FFMA R8, R8, R4, R113 ;  /* 0x0000000408087223 */ /* 0x020fe20000000071 */
[C---:B------:R-:W-:Y:S01]  /*21e60*/  FFMA R33, R9.reuse, R49, R70 ;  /* 0x0000003109217223 */ /* 0x040fe20000000046 */
[C---:B------:R-:W-:Y:S01]  /*21e70*/  FFMA R72, R10.reuse, R46, R61 ;  /* 0x0000002e0a487223 */ /* 0x040fe2000000003d */
[----:B------:R-:W-:Y:S01]  /*21e80*/  LDS.128 R112, [R2.X4+UR4+0x21f0] ;  /* 0x0021f00402707984 */ /* 0x000fe20008004c00 */
        /* <DEDUP_REMOVED lines=123> */
[----:B---3--:R-:W-:Y:S01]  /*22640*/  FFMA R38, R8, R44, R38 ;  /* 0x0000002c08267223 */ /* 0x008fe20000000026 */
[----:B------:R-:W-:Y:S01]  /*22650*/  FFMA R14, R14, R6, R13 ;  /* 0x000000060e0e7223 */ /* 0x000fe2000000000d */
[----:B------:R-:W2:Y:S01]  /*22660*/  LDS.128 R20, [R2.X4+UR4+0x47c0] ;  /* 0x0047c00402147984 */ /* 0x000ea20008004c00 */
        /* <DEDUP_REMOVED lines=16> */
[C---:B----4-:R-:W-:Y:S01]  /*22770*/  FFMA R10, R32.reuse, R48, R87 ;  /* 0x00000030200a7223 */ /* 0x050fe20000000057 */
        /* <DEDUP_REMOVED lines=69> */
[C---:B------:R-:W-:Y:S01]  /*22bd0*/  FFMA R18, R19.reuse, R47, R18 ;  /* 0x0000002f13127223 */ /* 0x040fe20000000012 */
[----:B------:R-:W-:Y:S01]  /*22be0*/  FFMA R19, R19, R7, R78 ;  /* 0x0000000713137223 */ /* 0x000fe2000000004e */
        /* <DEDUP_REMOVED lines=54> */
[C---:B-1----:R-:W-:Y:S01]  /*22f50*/  FFMA R44, R40.reuse, R160, R73 ;  /* 0x000000a0282c7223 */ /* 0x042fe20000000049 */
[----:B------:R-:W1:Y:S01]  /*22f60*/  LDS.128 R4, [R2.X4+UR4+0x5d0] ;  /* 0x0005d00402047984 */ /* 0x000e620008004c00 */
[C---:B------:R-:W-:Y:S01]  /*22f70*/  FFMA R70, R40.reuse, R172, R70 ;  /* 0x000000ac28467223 */ /* 0x040fe20000000046 */
[C---:B------:R-:W-:Y:S01]  /*22f80*/  FFMA R72, R40.reuse, R164, R72 ;  /* 0x000000a428487223 */ /* 0x040fe20000000048 */
[-C--:B------:R-:W-:Y:S01]  /*22f90*/  FFMA R40, R40, R168.reuse, R71 ;  /* 0x000000a828287223 */ /* 0x080fe20000000047 */
        /* <DEDUP_REMOVED lines=12> */
[C---:B------:R-:W-:Y:S01]  /*23060*/  FFMA R17, R212.reuse, R168, R17 ;  /* 0x000000a8d4117223 */ /* 0x040fe20000000011 */
[-C--:B------:R-:W-:Y:S01]  /*23070*/  FFMA R16, R212, R172.reuse, R16 ;  /* 0x000000acd4107223 */ /* 0x080fe20000000010 */
        /* <DEDUP_REMOVED lines=17> */
[----:B------:R-:W-:Y:S01]  /*23190*/  STL [R1+0x8], R40 ;  /* 0x0000082801007387 */ /* 0x000fe20000100800 */
[C---:B------:R-:W-:Y:S01]  /*231a0*/  FFMA R13, R216.reuse, R168, R13 ;  /* 0x000000a8d80d7223 */ /* 0x040fe2000000000d */
[----:B------:R-:W-:Y:S01]  /*231b0*/  FFMA R216, R216, R172, R12 ;  /* 0x000000acd8d87223 */ /* 0x000fe2000000000c */
[-C--:B------:R-:W-:Y:S01]  /*231c0*/  FFMA R12, R220, R160.reuse, R11 ;  /* 0x000000a0dc0c7223 */ /* 0x080fe2000000000b */
[----:B------:R2:W-:Y:S01]  /*231d0*/  STL [R1+0x4], R29 ;  /* 0x0000041d01007387 */ /* 0x0005e20000100800 */
[----:B-1----:R-:W-:Y:S01]  /*231e0*/  FFMA R30, R4, R160, R66 ;  /* 0x000000a0041e7223 */ /* 0x002fe20000000042 */
[C---:B------:R-:W-:Y:S01]  /*231f0*/  FFMA R11, R220.reuse, R164, R10 ;  /* 0x000000a4dc0b7223 */ /* 0x040fe2000000000a */
[C---:B------:R-:W-:Y:S01]  /*23200*/  FFMA R10, R220.reuse, R168, R9 ;  /* 0x000000a8dc0a7223 */ /* 0x040fe20000000009 */
[----:B------:R1:W-:Y:S01]  /*23210*/  STL [R1], R28 ;  /* 0x0000001c01007387 */ /* 0x0003e20000100800 */
[----:B------:R-:W-:Y:S01]  /*23220*/  FFMA R9, R220, R172, R8 ;  /* 0x000000acdc097223 */ /* 0x000fe20000000008 */
[----:B------:R-:W-:Y:S01]  /*23230*/  FFMA R8, R224, R160, R59 ;  /* 0x000000a0e0087223 */ /* 0x000fe2000000003b */
[----:B------:R-:W-:Y:S01]  /*23240*/  FFMA R208, R208, R172, R20 ;  /* 0x000000acd0d07223 */ /* 0x000fe20000000014 */
[----:B------:R3:W-:Y:S01]  /*23250*/  STL [R1+0x14], R30 ;  /* 0x0000141e01007387 */ /* 0x0007e20000100800 */
[C---:B------:R-:W-:Y:S01]  /*23260*/  FFMA R232, R43.reuse, R175, R46 ;  /* 0x000000af2be87223 */ /* 0x040fe2000000002e */
[-C--:B--2---:R-:W-:Y:S01]  /*23270*/  FFMA R29, R4, R164.reuse, R65 ;  /* 0x000000a4041d7223 */ /* 0x084fe20000000041 */
[C---:B------:R-:W-:Y:S01]  /*23280*/  FFMA R234, R43.reuse, R171, R44 ;  /* 0x000000ab2bea7223 */ /* 0x040fe2000000002c */
[----:B------:R-:W-:Y:S01]  /*23290*/  FFMA R235, R43, R167, R42 ;  /* 0x000000a72beb7223 */ /* 0x000fe2000000002a */
[----:B------:R-:W-:Y:S01]  /*232a0*/  FFMA R236, R176, R164, R236 ;  /* 0x000000a4b0ec7223 */ /* 0x000fe200000000ec */
[----:B-1----:R-:W-:Y:S01]  /*232b0*/  FFMA R28, R4, R168, R64 ;  /* 0x000000a8041c7223 */ /* 0x002fe20000000040 */
[----:B------:R1:W-:Y:S01]  /*232c0*/  STL [R1+0x10], R29 ;  /* 0x0000101d01007387 */ /* 0x0003e20000100800 */
[C---:B------:R-:W-:Y:S01]  /*232d0*/  FFMA R240, R180.reuse, R160, R240 ;  /* 0x000000a0b4f07223 */ /* 0x040fe200000000f0 */
[----:B------:R-:W-:Y:S01]  /*232e0*/  FFMA R239, R180, R164, R239 ;  /* 0x000000a4b4ef7223 */ /* 0x000fe200000000ef */
[-C--:B---3--:R-:W-:Y:S01]  /*232f0*/  FFMA R30, R200, R160.reuse, R35 ;  /* 0x000000a0c81e7223 */ /* 0x088fe20000000023 */
[----:B------:R2:W-:Y:S01]  /*23300*/  STL [R1+0xc], R28 ;  /* 0x00000c1c01007387 */ /* 0x0005e20000100800 */
[C---:B------:R-:W-:Y:S01]  /*23310*/  FFMA R243, R184.reuse, R160, R243 ;  /* 0x000000a0b8f37223 */ /* 0x040fe200000000f3 */
[----:B------:R-:W-:Y:S01]  /*23320*/  FFMA R242, R184, R164, R242 ;  /* 0x000000a4b8f27223 */ /* 0x000fe200000000f2 */
[C---:B------:R-:W-:Y:S01]  /*23330*/  FFMA R246, R188.reuse, R160, R246 ;  /* 0x000000a0bcf67223 */ /* 0x040fe200000000f6 */
[----:B------:R-:W-:Y:S01]  /*23340*/  FFMA R245, R188, R164, R245 ;  /* 0x000000a4bcf57223 */ /* 0x000fe200000000f5 */
[----:B------:R-:W-:Y:S01]  /*23350*/  FFMA R249, R192, R160, R249 ;  /* 0x000000a0c0f97223 */ /* 0x000fe200000000f9 */
[-C--:B-1----:R-:W-:Y:S01]  /*23360*/  FFMA R29, R200, R164.reuse, R34 ;  /* 0x000000a4c81d7223 */ /* 0x082fe20000000022 */
[-C--:B------:R-:W-:Y:S01]  /*23370*/  FFMA R248, R192, R164.reuse, R248 ;  /* 0x000000a4c0f87223 */ /* 0x080fe200000000f8 */
[C---:B------:R-:W-:Y:S01]  /*23380*/  FFMA R251, R196.reuse, R164, R251 ;  /* 0x000000a4c4fb7223 */ /* 0x040fe200000000fb */
[----:B------:R-:W-:Y:S01]  /*23390*/  MOV R212, R235 ;  /* 0x000000eb00d47202 */ /* 0x000fe20000000f00 */
[----:B--2---:R-:W-:Y:S01]  /*233a0*/  FFMA R28, R196, R160, R38 ;  /* 0x000000a0c41c7223 */ /* 0x004fe20000000026 */
[----:B------:R-:W-:Y:S01]  /*233b0*/  MOV R220, R234 ;  /* 0x000000ea00dc7202 */ /* 0x000fe20000000f00 */
[----:B------:R-:W-:Y:S01]  /*233c0*/  LDS.128 R68, [R80+0x1f0] ;  /* 0x0001f00050447984 */ /* 0x000fe20000000c00 */
[----:B------:R-:W-:Y:S01]  /*233d0*/  MOV R160, R232 ;  /* 0x000000e800a07202 */ /* 0x000fe20000000f00 */
[----:B------:R-:W-:Y:S01]  /*233e0*/  FFMA R238, R4, R172, R238 ;  /* 0x000000ac04ee7223 */ /* 0x000fe200000000ee */
[C---:B------:R-:W-:Y:S01]  /*233f0*/  FFMA R4, R176.reuse, R168, R63 ;  /* 0x000000a8b0047223 */ /* 0x040fe2000000003f */
[----:B------:R1:W-:Y:S01]  /*23400*/  STL [R1+0x18], R28 ;  /* 0x0000181c01007387 */ /* 0x0003e20000100800 */
[----:B------:R-:W-:Y:S01]  /*23410*/  FFMA R241, R176, R172, R241 ;  /* 0x000000acb0f17223 */ /* 0x000fe200000000f1 */
[C---:B------:R-:W-:Y:S01]  /*23420*/  FFMA R176, R180.reuse, R168, R62 ;  /* 0x000000a8b4b07223 */ /* 0x040fe2000000003e */
[----:B------:R-:W-:Y:S01]  /*23430*/  FFMA R244, R180, R172, R244 ;  /* 0x000000acb4f47223 */ /* 0x000fe200000000f4 */
[----:B------:R-:W-:Y:S01]  /*23440*/  STL [R1+0x24], R30 ;  /* 0x0000241e01007387 */ /* 0x000fe20000100800 */
[C---:B------:R-:W-:Y:S01]  /*23450*/  FFMA R180, R184.reuse, R168, R61 ;  /* 0x000000a8b8b47223 */ /* 0x040fe2000000003d */
[----:B------:R-:W-:Y:S01]  /*23460*/  FFMA R247, R184, R172, R247 ;  /* 0x000000acb8f77223 */ /* 0x000fe200000000f7 */
[C---:B------:R-:W-:Y:S01]  /*23470*/  FFMA R184, R188.reuse, R168, R60 ;  /* 0x000000a8bcb87223 */ /* 0x040fe2000000003c */
[----:B------:R-:W-:Y:S01]  /*23480*/  STL [R1+0x20], R29 ;  /* 0x0000201d01007387 */ /* 0x000fe20000100800 */
[----:B------:R-:W-:Y:S01]  /*23490*/  FFMA R250, R188, R172, R250 ;  /* 0x000000acbcfa7223 */ /* 0x000fe200000000fa */
[-C--:B-1----:R-:W-:Y:S01]  /*234a0*/  FFMA R28, R200, R168.reuse, R33 ;  /* 0x000000a8c81c7223 */ /* 0x082fe20000000021 */
[C---:B------:R-:W-:Y:S01]  /*234b0*/  FFMA R188, R192.reuse, R168, R39 ;  /* 0x000000a8c0bc7223 */ /* 0x040fe20000000027 */
[----:B------:R-:W-:Y:S01]  /*234c0*/  LDS.128 R72, [R80+0x7f0] ;  /* 0x0007f00050487984 */ /* 0x000fe20000000c00 */
[----:B------:R-:W-:Y:S01]  /*234d0*/  FFMA R252, R192, R172, R252 ;  /* 0x000000acc0fc7223 */ /* 0x000fe200000000fc */
[C---:B------:R-:W-:Y:S01]  /*234e0*/  FFMA R192, R196.reuse, R168, R37 ;  /* 0x000000a8c4c07223 */ /* 0x040fe20000000025 */
[----:B------:R-:W-:Y:S01]  /*234f0*/  FFMA R0, R31, R163, R0 ;  /* 0x000000a31f007223 */ /* 0x000fe20000000000 */
[----:B------:R-:W-:Y:S01]  /*23500*/  STL [R1+0x1c], R28 ;  /* 0x00001c1c01007387 */ /* 0x000fe20000100800 */
[-C--:B------:R-:W-:Y:S01]  /*23510*/  FFMA R196, R196, R172.reuse, R36 ;  /* 0x000000acc4c47223 */ /* 0x080fe20000000024 */
[-C--:B------:R-:W-:Y:S01]  /*23520*/  FFMA R200, R200, R172.reuse, R32 ;  /* 0x000000acc8c87223 */ /* 0x080fe20000000020 */
[----:B------:R-:W-:Y:S01]  /*23530*/  FFMA R204, R204, R172, R24 ;  /* 0x000000accccc7223 */ /* 0x000fe20000000018 */
[----:B------:R-:W-:Y:S04]  /*23540*/  STL [R1+0x30], R27 ;  /* 0x0000301b01007387 */ /* 0x000fe80000100800 */
        /* <DEDUP_REMOVED lines=14> */
[----:B------:R1:W-:Y:S04]  /*23630*/  STL [R1+0x68], R10 ;  /* 0x0000680a01007387 */ /* 0x0003e80000100800 */
[----:B------:R2:W-:Y:S04]  /*23640*/  STL [R1+0x58], R9 ;  /* 0x0000580901007387 */ /* 0x0005e80000100800 */
[----:B------:R-:W3:Y:S01]  /*23650*/  LDS.128 R16, [R80+0x5e0] ;  /* 0x0005e00050107984 */ /* 0x000ee20000000c00 */
[----:B-1----:R-:W-:Y:S01]  /*23660*/  FFMA R10, R224, R164, R47 ;  /* 0x000000a4e00a7223 */ /* 0x002fe2000000002f */
[----:B------:R-:W-:-:S02]  /*23670*/  MOV R164, R233 ;  /* 0x000000e900a47202 */ /* 0x000fc40000000f00 */
[----:B------:R1:W-:Y:S01]  /*23680*/  STL [R1+0x78], R8 ;  /* 0x0000780801007387 */ /* 0x0003e20000100800 */
[----:B--2---:R-:W-:-:S03]  /*23690*/  FFMA R9, R224, R168, R55 ;  /* 0x000000a8e0097223 */ /* 0x004fc60000000037 */
[----:B------:R-:W-:Y:S04]  /*236a0*/  STL [R1+0x70], R10 ;  /* 0x0000700a01007387 */ /* 0x000fe80000100800 */
[----:B------:R-:W-:Y:S01]  /*236b0*/  STL [R1+0x64], R9 ;  /* 0x0000640901007387 */ /* 0x000fe20000100800 */
[----:B-1----:R-:W-:-:S03]  /*236c0*/  FFMA R8, R224, R172, R51 ;  /* 0x000000ace0087223 */ /* 0x002fc60000000033 */
[----:B------:R-:W1:Y:S04]  /*236d0*/  LDS.128 R12, [R80+0x1e0] ;  /* 0x0001e000500c7984 */ /* 0x000e680000000c00 */
[----:B------:R-:W-:Y:S04]  /*236e0*/  STL [R1+0x50], R8 ;  /* 0x0000500801007387 */ /* 0x000fe80000100800 */
[----:B------:R-:W2:Y:S04]  /*236f0*/  LDS.128 R8, [R80+0x7e0] ;  /* 0x0007e00050087984 */ /* 0x000ea80000000c00 */
[----:B------:R-:W4:Y:S04]  /*23700*/  LDS.128 R20, [R80+0x3e0] ;  /* 0x0003e00050147984 */ /* 0x000f280000000c00 */
[----:B------:R-:W-:Y:S04]  /*23710*/  LDS.128 R76, [R80+0x3f0] ;  /* 0x0003f000504c7984 */ /* 0x000fe80000000c00 */
[----:B------:R-:W5:Y:S04]  /*23720*/  LDS.128 R232, [R2.X4+UR4+0x1f0] ;  /* 0x0001f00402e87984 */ /* 0x000f680008004c00 */
[----:B------:R-:W5:Y:S01]  /*23730*/  LDS.128 R80, [R80+0x5f0] ;  /* 0x0005f00050507984 */ /* 0x000f620000000c00 */
[----:B---3--:R-:W-:-:S03]  /*23740*/  FFMA R168, R228, R16, R220 ;  /* 0x00000010e4a87223 */ /* 0x008fc600000000dc */
[----:B------:R3:W3:Y:S01]  /*23750*/  LDS.128 R24, [R2.X4+UR4+0x3e0] ;  /* 0x0003e00402187984 */ /* 0x0006e20008004c00 */
[----:B------:R-:W-:-:S03]  /*23760*/  FFMA R168, R229, R17, R168 ;  /* 0x00000011e5a87223 */ /* 0x000fc600000000a8 */
[----:B------:R1:W3:Y:S01]  /*23770*/  LDS.128 R28, [R2.X4+UR4+0x5e0] ;  /* 0x0005e004021c7984 */ /* 0x0002e20008004c00 */
[----:B------:R-:W-:-:S03]  /*23780*/  FFMA R168, R230, R18, R168 ;  /* 0x00000012e6a87223 */ /* 0x000fc600000000a8 */
[----:B------:R2:W3:Y:S01]  /*23790*/  LDS.128 R32, [R2.X4+UR4+0x7e0] ;  /* 0x0007e00402207984 */ /* 0x0004e20008004c00 */
[----:B------:R-:W-:-:S03]  /*237a0*/  FFMA R168, R231, R19, R168 ;  /* 0x00000013e7a87223 */ /* 0x000fc600000000a8 */
[----:B------:R2:W3:Y:S01]  /*237b0*/  LDS.128 R36, [R2.X4+UR4+0x21e0] ;  /* 0x0021e00402247984 */ /* 0x0004e20008004c00 */
[----:B-1----:R-:W-:-:S03]  /*237c0*/  FFMA R164, R228, R12, R164 ;  /* 0x0000000ce4a47223 */ /* 0x002fc600000000a4 */
[----:B------:R1:W1:Y:S01]  /*237d0*/  LDS.128 R40, [R2.X4+UR4+0x23e0] ;  /* 0x0023e00402287984 */ /* 0x0002620008004c00 */
[----:B------:R-:W-:-:S03]  /*237e0*/  FFMA R164, R229, R13, R164 ;  /* 0x0000000de5a47223 */ /* 0x000fc600000000a4 */
[----:B------:R1:W1:Y:S01]  /*237f0*/  LDS.128 R44, [R2.X4+UR4+0x25e0] ;  /* 0x0025e004022c7984 */ /* 0x0002620008004c00 */
[----:B--2---:R-:W-:Y:S01]  /*23800*/  FFMA R160, R228, R8, R160 ;  /* 0x00000008e4a07223 */ /* 0x004fe200000000a0 */
[----:B------:R-:W-:Y:S02]  /*23810*/  FFMA R164, R230, R14, R164 ;  /* 0x0000000ee6a47223 */ /* 0x000fe400000000a4 */
[----:B------:R2:W1:Y:S01]  /*23820*/  LDS.128 R48, [R2.X4+UR4+0x27e0] ;  /* 0x0027e00402307984 */ /* 0x0004620008004c00 */
[----:B----4-:R-:W-:Y:S01]  /*23830*/  FFMA R228, R228, R20, R212 ;  /* 0x00000014e4e47223 */ /* 0x010fe200000000d4 */
[----:B------:R-:W-:Y:S01]  /*23840*/  FFMA R160, R229, R9, R160 ;  /* 0x00000009e5a07223 */ /* 0x000fe200000000a0 */
[----:B------:R-:W-:Y:S01]  /*23850*/  FFMA R164, R231, R15, R164 ;  /* 0x0000000fe7a47223 */ /* 0x000fe200000000a4 */
[----:B------:R2:W4:Y:S01]  /*23860*/  LDS.128 R52, [R2.X4+UR4+0x41e0] ;  /* 0x0041e00402347984 */ /* 0x0005220008004c00 */
[----:B------:R-:W-:Y:S01]  /*23870*/  FFMA R228, R229, R21, R228 ;  /* 0x00000015e5e47223 */ /* 0x000fe200000000e4 */
[----:B------:R-:W-:-:S02]  /*23880*/  FFMA R160, R230, R10, R160 ;  /* 0x0000000ae6a07223 */ /* 0x000fc400000000a0 */
[----:B------:R2:W1:Y:S01]  /*23890*/  LDS.128 R56, [R2.X4+UR4+0x43e0] ;  /* 0x0043e00402387984 */ /* 0x0004620008004c00 */
[----:B------:R-:W-:Y:S01]  /*238a0*/  FFMA R228, R230, R22, R228 ;  /* 0x00000016e6e47223 */ /* 0x000fe200000000e4 */
[C---:B------:R-:W-:Y:S01]  /*238b0*/  FFMA R160, R231.reuse, R11, R160 ;  /* 0x0000000be7a07223 */ /* 0x040fe200000000a0 */
[C---:B-----5:R-:W-:Y:S01]  /*238c0*/  FFMA R164, R232.reuse, R68, R164 ;  /* 0x00000044e8a47223 */ /* 0x060fe200000000a4 */
[----:B------:R2:W1:Y:S01]  /*238d0*/  LDS.128 R60, [R2.X4+UR4+0x45e0] ;  /* 0x0045e004023c7984 */ /* 0x0004620008004c00 */
[----:B------:R-:W-:Y:S01]  /*238e0*/  FFMA R228, R231, R23, R228 ;  /* 0x00000017e7e47223 */ /* 0x000fe200000000e4 */
[C---:B------:R-:W-:Y:S01]  /*238f0*/  FFMA R160, R232.reuse, R72, R160 ;  /* 0x00000048e8a07223 */ /* 0x040fe200000000a0 */
[C---:B------:R-:W-:Y:S01]  /*23900*/  FFMA R168, R232.reuse, R80, R168 ;  /* 0x00000050e8a87223 */ /* 0x040fe200000000a8 */
[----:B------:R2:W1:Y:S01]  /*23910*/  LDS.128 R64, [R2.X4+UR4+0x47e0] ;  /* 0x0047e00402407984 */ /* 0x0004620008004c00 */
[----:B------:R-:W-:Y:S01]  /*23920*/  FFMA R228, R232, R76, R228 ;  /* 0x0000004ce8e47223 */ /* 0x000fe200000000e4 */
[C---:B------:R-:W-:Y:S01]  /*23930*/  FFMA R160, R233.reuse, R73, R160 ;  /* 0x00000049e9a07223 */ /* 0x040fe200000000a0 */
[C---:B------:R-:W-:Y:S01]  /*23940*/  FFMA R164, R233.reuse, R69, R164 ;  /* 0x00000045e9a47223 */ /* 0x040fe200000000a4 */
[----:B------:R2:W1:Y:S01]  /*23950*/  LDS.128 R84, [R2.X4+UR4+0x61e0] ;  /* 0x0061e00402547984 */ /* 0x0004620008004c00 */
[C---:B------:R-:W-:Y:S01]  /*23960*/  FFMA R229, R233.reuse, R77, R228 ;  /* 0x0000004de9e57223 */ /* 0x040fe200000000e4 */
[----:B------:R-:W-:Y:S01]  /*23970*/  FFMA R168, R233, R81, R168 ;  /* 0x00000051e9a87223 */ /* 0x000fe200000000a8 */
[C---:B------:R-:W-:Y:S01]  /*23980*/  FFMA R228, R234.reuse, R70, R164 ;  /* 0x00000046eae47223 */ /* 0x040fe200000000a4 */
[----:B------:R2:W1:Y:S01]  /*23990*/  LDS.128 R88, [R2.X4+UR4+0x63e0] ;  /* 0x0063e00402587984 */ /* 0x0004620008004c00 */
[C---:B------:R-:W-:Y:S01]  /*239a0*/  FFMA R229, R234.reuse, R78, R229 ;  /* 0x0000004eeae57223 */ /* 0x040fe200000000e5 */
[C---:B------:R-:W-:Y:S01]  /*239b0*/  FFMA R230, R234.reuse, R82, R168 ;  /* 0x00000052eae67223 */ /* 0x040fe200000000a8 */
[----:B------:R-:W-:Y:S01]  /*239c0*/  FFMA R231, R234, R74, R160 ;  /* 0x0000004aeae77223 */ /* 0x000fe200000000a0 */
[----:B------:R2:W1:Y:S04]  /*239d0*/  LDS.128 R92, [R2.X4+UR4+0x65e0] ;  /* 0x0065e004025c7984 */ /* 0x0004680008004c00 */
[----:B------:R2:W1:Y:S04]  /*239e0*/  LDS.128 R96, [R2.X4+UR4+0x67e0] ;  /* 0x0067e00402607984 */ /* 0x0004680008004c00 */
[----:B------:R2:W1:Y:S04]  /*239f0*/  LDS.128 R100, [R2.X4+UR4+0x3f0] ;  /* 0x0003f00402647984 */ /* 0x0004680008004c00 */
[----:B------:R2:W1:Y:S04]  /*23a00*/  LDS.128 R104, [R2.X4+UR4+0x5f0] ;  /* 0x0005f00402687984 */ /* 0x0004680008004c00 */
[----:B------:R2:W1:Y:S04]  /*23a10*/  LDS.128 R108, [R2.X4+UR4+0x7f0] ;  /* 0x0007f004026c7984 */ /* 0x0004680008004c00 */
[----:B------:R2:W1:Y:S04]  /*23a20*/  LDS.128 R152, [R2.X4+UR4+0x65f0] ;  /* 0x0065f00402987984 */ /* 0x0004680008004c00 */
[----:B------:R2:W1:Y:S04]  /*23a30*/  LDS.128 R156, [R2.X4+UR4+0x67f0] ;  /* 0x0067f004029c7984 */ /* 0x0004680008004c00 */
[----:B------:R-:W5:Y:S04]  /*23a40*/  S2R R172, SR_TID.X ;  /* 0x0000000000ac7919 */ /* 0x000f680000002100 */
[----:B------:R-:W2:Y:S01]  /*23a50*/  S2R R220, SR_TID.X ;  /* 0x0000000000dc7919 */ /* 0x000ea20000002100 */
[----:B-----5:R-:W-:-:S02]  /*23a60*/  SHF.R.U32.HI R172, RZ, 0x5, R172 ;  /* 0x00000005ffac7819 */ /* 0x020fc400000116ac */
[----:B--2---:R-:W-:Y:S02]  /*23a70*/  SHF.L.U32 R220, R220, 0x2, RZ ;  /* 0x00000002dcdc7819 */ /* 0x004fe400000006ff */
[----:B------:R-:W-:Y:S02]  /*23a80*/  SGXT.U32 R212, R172, 0x2 ;  /* 0x00000002acd4781a */ /* 0x000fe40000000000 */
[----:B------:R-:W-:-:S04]  /*23a90*/  LOP3.LUT R220, R220, 0x7c, RZ, 0xc0, !PT ;  /* 0x0000007cdcdc7812 */ /* 0x000fc800078ec0ff */
[----:B------:R-:W-:-:S02]  /*23aa0*/  LEA R172, R212, R220, 0x7 ;  /* 0x000000dcd4ac7211 */ /* 0x000fc400078e38ff */
[----:B-1-34-:R-:W2:Y:S04]  /*23ab0*/  LDL.LU R220, [R1] ;  /* 0x0000000001dc7983 */ /* 0x01aea80000300800 */
[----:B------:R-:W3:Y:S01]  /*23ac0*/  LDL.LU R212, [R1+0x4] ;  /* 0x0000040001d47983 */ /* 0x000ee20000300800 */
[----:B------:R-:W-:Y:S01]  /*23ad0*/  SHF.L.U32 R160, R172, 0x2, RZ ;  /* 0x00000002aca07819 */ /* 0x000fe200000006ff */
[C---:B------:R-:W-:Y:S01]  /*23ae0*/  FFMA R0, R24.reuse, R12, R0 ;  /* 0x0000000c18007223 */ /* 0x040fe20000000000 */
[----:B------:R-:W-:Y:S01]  /*23af0*/  ULDC.64 UR10, c[0x0][0x118] ;  /* 0x00004600000a7ab9 */ /* 0x000fe20000000a00 */
[C---:B--2---:R-:W-:Y:S01]  /*23b00*/  FFMA R164, R24.reuse, R20, R220 ;  /* 0x0000001418a47223 */ /* 0x044fe200000000dc */
[----:B---3--:R-:W-:-:S02]  /*23b10*/  FFMA R168, R24, R16, R212 ;  /* 0x0000001018a87223 */ /* 0x008fc400000000d4 */
[----:B------:R-:W2:Y:S04]  /*23b20*/  LDL.LU R212, [R1+0x18] ;  /* 0x0000180001d47983 */ /* 0x000ea80000300800 */
[----:B------:R-:W3:Y:S04]  /*23b30*/  LDL.LU R233, [R1+0x8] ;  /* 0x0000080001e97983 */ /* 0x000ee80000300800 */
[----:B------:R-:W4:Y:S04]  /*23b40*/  LDL.LU R232, [R1+0xc] ;  /* 0x00000c0001e87983 */ /* 0x000f280000300800 */
[----:B------:R-:W5:Y:S04]  /*23b50*/  LDL.LU R224, [R1+0x10] ;  /* 0x0000100001e07983 */ /* 0x000f680000300800 */
[----:B------:R-:W5:Y:S01]  /*23b60*/  LDL.LU R220, [R1+0x14] ;  /* 0x0000140001dc7983 */ /* 0x000f620000300800 */
[----:B------:R-:W-:-:S03]  /*23b70*/  FFMA R238, R5, R173, R238 ;  /* 0x000000ad05ee7223 */ /* 0x000fc600000000ee */
[----:B------:R-:W-:Y:S04]  /*23b80*/  STL [R1+0x2d8], R131 ;  /* 0x0002d88301007387 */ /* 0x000fe80000100800 */
[----:B------:R-:W-:Y:S04]  /*23b90*/  STL [R1+0x2d4], R135 ;  /* 0x0002d48701007387 */ /* 0x000fe80000100800 */
[----:B------:R-:W-:Y:S04]  /*23ba0*/  STL [R1+0x2d0], R139 ;  /* 0x0002d08b01007387 */ /* 0x000fe80000100800 */
[----:B------:R-:W-:Y:S04]  /*23bb0*/  STL [R1+0x2cc], R143 ;  /* 0x0002cc8f01007387 */ /* 0x000fe80000100800 */
[----:B------:R-:W-:Y:S04]  /*23bc0*/  STL [R1+0x2c8], R147 ;  /* 0x0002c89301007387 */ /* 0x000fe80000100800 */
[----:B------:R-:W-:Y:S04]  /*23bd0*/  STL [R1+0x2c4], R151 ;  /* 0x0002c49701007387 */ /* 0x000fe80000100800 */
[----:B------:R1:W-:Y:S04]  /*23be0*/  STL [R1+0x2c0], R155 ;  /* 0x0002c09b01007387 */ /* 0x0003e80000100800 */
[----:B------:R1:W-:Y:S02]  /*23bf0*/  STL [R1+0x2bc], R159 ;  /* 0x0002bc9f01007387 */ /* 0x0003e40000100800 */
[C---:B-1----:R-:W-:Y:S01]  /*23c00*/  FFMA R155, R25.reuse, R21, R164 ;  /* 0x00000015199b7223 */ /* 0x042fe200000000a4 */
[----:B------:R-:W-:-:S02]  /*23c10*/  FFMA R159, R25, R17, R168 ;  /* 0x00000011199f7223 */ /* 0x000fc400000000a8 */
[----:B------:R-:W5:Y:S04]  /*23c20*/  LDL.LU R168, [R1+0x1c] ;  /* 0x00001c0001a87983 */ /* 0x000f680000300800 */
[----:B------:R-:W5:Y:S04]  /*23c30*/  LDL.LU R164, [R1+0x20] ;  /* 0x0000200001a47983 */ /* 0x000f680000300800 */
[----:B------:R-:W5:Y:S01]  /*23c40*/  LDL.LU R172, [R1+0x2c] ;  /* 0x00002c0001ac7983 */ /* 0x000f620000300800 */
        /* <DEDUP_REMOVED lines=23> */
[----:B------:R-:W-:Y:S01]  /*23dc0*/  FFMA R251, R197, R165, R251 ;  /* 0x000000a5c5fb7223 */ /* 0x000fe200000000fb */
[----:B------:R-:W-:Y:S01]  /*23dd0*/  IADD3 R3, R3, 0x1, RZ ;  /* 0x0000000103037810 */ /* 0x000fe20007ffe0ff */
[----:B------:R-:W-:Y:S06]  /*23de0*/  BAR.SYNC 0x0 ;  /* 0x0000000000007b1d */ /* 0x000fec0000000000 */
[----:B--2---:R-:W-:-:S02]  /*23df0*/  MOV R131, R212 ;  /* 0x000000d400837202 */ /* 0x004fc40000000f00 */
[----:B------:R-:W2:Y:S01]  /*23e00*/  LDL.LU R212, [R1+0x40] ;  /* 0x0000400001d47983 */ /* 0x000ea20000300800 */
[----:B---3--:R-:W-:-:S04]  /*23e10*/  FFMA R24, R24, R8, R233 ;  /* 0x0000000818187223 */ /* 0x008fc800000000e9 */
[C---:B------:R-:W-:Y:S01]  /*23e20*/  FFMA R2, R25.reuse, R9, R24 ;  /* 0x0000000919027223 */ /* 0x040fe20000000018 */
[----:B------:R-:W-:Y:S01]  /*23e30*/  FFMA R25, R25, R13, R0 ;  /* 0x0000000d19197223 */ /* 0x000fe20000000000 */
[C---:B----4-:R-:W-:Y:S01]  /*23e40*/  FFMA R0, R5.reuse, R169, R232 ;  /* 0x000000a905007223 */ /* 0x050fe200000000e8 */
[C---:B-----5:R-:W-:Y:S02]  /*23e50*/  FFMA R24, R5.reuse, R165, R224 ;  /* 0x000000a505187223 */ /* 0x060fe400000000e0 */
[----:B------:R-:W3:Y:S01]  /*23e60*/  LDL.LU R224, [R1+0x48] ;  /* 0x0000480001e07983 */ /* 0x000ee20000300800 */
[----:B------:R-:W-:-:S03]  /*23e70*/  FFMA R5, R5, R161, R220 ;  /* 0x000000a105057223 */ /* 0x000fc600000000dc */
[----:B------:R-:W4:Y:S04]  /*23e80*/  LDL.LU R220, [R1+0x4c] ;  /* 0x00004c0001dc7983 */ /* 0x000f280000300800 */
[----:B------:R-:W5:Y:S04]  /*23e90*/  LDL.LU R234, [R1+0x60] ;  /* 0x0000600001ea7983 */ /* 0x000f680000300800 */
[----:B------:R-:W2:Y:S04]  /*23ea0*/  LDL.LU R233, [R1+0x58] ;  /* 0x0000580001e97983 */ /* 0x000ea80000300800 */
[----:B------:R-:W2:Y:S04]  /*23eb0*/  LDL.LU R232, [R1+0x68] ;  /* 0x0000680001e87983 */ /* 0x000ea80000300800 */
[----:B------:R-:W2:Y:S04]  /*23ec0*/  LDL.LU R135, [R1+0x74] ;  /* 0x0000740001877983 */ /* 0x000ea80000300800 */
[----:B------:R-:W2:Y:S04]  /*23ed0*/  LDL.LU R139, [R1+0x50] ;  /* 0x00005000018b7983 */ /* 0x000ea80000300800 */
[----:B------:R-:W2:Y:S04]  /*23ee0*/  LDL.LU R143, [R1+0x64] ;  /* 0x00006400018f7983 */ /* 0x000ea80000300800 */
[----:B------:R-:W2:Y:S04]  /*23ef0*/  LDL.LU R147, [R1+0x70] ;  /* 0x0000700001937983 */ /* 0x000ea80000300800 */
[----:B------:R-:W2:Y:S04]  /*23f00*/  LDL.LU R151, [R1+0x78] ;  /* 0x0000780001977983 */ /* 0x000ea80000300800 */
[----:B------:R-:W2:Y:S04]  /*23f10*/  LDL.LU R177, [R1+0x28] ;  /* 0x0000280001b17983 */ /* 0x000ea80000300800 */
[----:B------:R-:W3:Y:S04]  /*23f20*/  LDL.LU R181, [R1+0x24] ;  /* 0x0000240001b57983 */ /* 0x000ee80000300800 */
[----:B------:R-:W4:Y:S04]  /*23f30*/  LDL.LU R185, [R1+0x3c] ;  /* 0x00003c0001b97983 */ /* 0x000f280000300800 */
[----:B------:R-:W4:Y:S04]  /*23f40*/  LDL.LU R189, [R1+0x34] ;  /* 0x0000340001bd7983 */ /* 0x000f280000300800 */
[----:B------:R-:W4:Y:S01]  /*23f50*/  LDL.LU R193, [R1+0x30] ;  /* 0x0000300001c17983 */ /* 0x000f220000300800 */
[C---:B------:R-:W-:Y:S01]  /*23f60*/  FFMA R168, R201.reuse, R169, R168 ;  /* 0x000000a9c9a87223 */ /* 0x040fe200000000a8 */
[----:B------:R-:W-:Y:S01]  /*23f70*/  FFMA R164, R201, R165, R164 ;  /* 0x000000a5c9a47223 */ /* 0x000fe200000000a4 */
[----:B------:R-:W-:Y:S01]  /*23f80*/  FFMA R197, R197, R161, R131 ;  /* 0x000000a1c5c57223 */ /* 0x000fe20000000083 */
[C---:B------:R-:W-:Y:S01]  /*23f90*/  FFMA R172, R205.reuse, R165, R172 ;  /* 0x000000a5cdac7223 */ /* 0x040fe200000000ac */
[----:B------:R-:W5:Y:S01]  /*23fa0*/  LDL.LU R131, [R1+0x2d8] ;  /* 0x0002d80001837983 */ /* 0x000f620000300800 */
[----:B--2---:R-:W-:Y:S01]  /*23fb0*/  FFMA R177, R205, R169, R177 ;  /* 0x000000a9cdb17223 */ /* 0x004fe200000000b1 */
[----:B---3--:R-:W-:Y:S01]  /*23fc0*/  FFMA R201, R201, R161, R181 ;  /* 0x000000a1c9c97223 */ /* 0x008fe200000000b5 */
[----:B------:R-:W-:-:S02]  /*23fd0*/  FFMA R181, R205, R173, R204 ;  /* 0x000000adcdb57223 */ /* 0x000fc400000000cc */
[----:B------:R-:W2:Y:S01]  /*23fe0*/  LDL.LU R204, [R1+0x44] ;  /* 0x0000440001cc7983 */ /* 0x000ea20000300800 */
[----:B----4-:R-:W-:Y:S01]  /*23ff0*/  FFMA R205, R205, R161, R193 ;  /* 0x000000a1cdcd7223 */ /* 0x010fe200000000c1 */
[C---:B------:R-:W-:Y:S02]  /*24000*/  FFMA R193, R209.reuse, R173, R208 ;  /* 0x000000add1c17223 */ /* 0x040fe400000000d0 */
[----:B------:R-:W3:Y:S01]  /*24010*/  LDL.LU R208, [R1+0x38] ;  /* 0x0000380001d07983 */ /* 0x000ee20000300800 */
[C---:B------:R-:W-:Y:S01]  /*24020*/  FFMA R189, R209.reuse, R169, R189 ;  /* 0x000000a9d1bd7223 */ /* 0x040fe200000000bd */
[C---:B------:R-:W-:Y:S01]  /*24030*/  FFMA R185, R209.reuse, R165, R185 ;  /* 0x000000a5d1b97223 */ /* 0x040fe200000000b9 */
[----:B------:R-:W-:Y:S01]  /*24040*/  FFMA R212, R209, R161, R212 ;  /* 0x000000a1d1d47223 */ /* 0x000fe200000000d4 */
[C---:B---3--:R-:W-:Y:S01]  /*24050*/  FFMA R209, R213.reuse, R173, R208 ;  /* 0x000000add5d17223 */ /* 0x048fe200000000d0 */
[C---:B--2---:R-:W-:Y:S01]  /*24060*/  FFMA R208, R213.reuse, R169, R204 ;  /* 0x000000a9d5d07223 */ /* 0x044fe200000000cc */
[C---:B------:R-:W-:Y:S01]  /*24070*/  FFMA R204, R213.reuse, R165, R224 ;  /* 0x000000a5d5cc7223 */ /* 0x040fe200000000e0 */
[----:B------:R-:W-:Y:S01]  /*24080*/  FFMA R224, R213, R161, R220 ;  /* 0x000000a1d5e07223 */ /* 0x000fe200000000dc */
[C---:B------:R-:W-:Y:S01]  /*24090*/  FFMA R220, R217.reuse, R173, R216 ;  /* 0x000000add9dc7223 */ /* 0x040fe200000000d8 */
[----:B------:R-:W2:Y:S04]  /*240a0*/  LDL.LU R213, [R1+0x5c] ;  /* 0x00005c0001d57983 */ /* 0x000ea80000300800 */
[----:B------:R-:W3:Y:S01]  /*240b0*/  LDL.LU R216, [R1+0x54] ;  /* 0x0000540001d87983 */ /* 0x000ee20000300800 */
[C---:B-----5:R-:W-:Y:S01]  /*240c0*/  FFMA R234, R217.reuse, R161, R234 ;  /* 0x000000a1d9ea7223 */ /* 0x060fe200000000ea */
[C---:B--2---:R-:W-:Y:S01]  /*240d0*/  FFMA R213, R217.reuse, R165, R213 ;  /* 0x000000a5d9d57223 */ /* 0x044fe200000000d5 */
[----:B---3--:R-:W-:-:S02]  /*240e0*/  FFMA R216, R217, R169, R216 ;  /* 0x000000a9d9d87223 */ /* 0x008fc400000000d8 */
[----:B------:R-:W2:Y:S01]  /*240f0*/  LDL.LU R217, [R1+0x6c] ;  /* 0x00006c0001d97983 */ /* 0x000ea20000300800 */
        /* <DEDUP_REMOVED lines=8> */
[-C--:B------:R-:W-:Y:S01]  /*24180*/  FFMA R236, R178, R166.reuse, R236 ;  /* 0x000000a6b2ec7223 */ /* 0x080fe200000000ec */
        /* <DEDUP_REMOVED lines=27> */
[-C--:B--2---:R-:W-:Y:S01]  /*24340*/  FFMA R217, R221, R165.reuse, R217 ;  /* 0x000000a5ddd97223 */ /* 0x084fe200000000d9 */
[----:B------:R-:W-:Y:S01]  /*24350*/  FFMA R165, R225, R165, R147 ;  /* 0x000000a5e1a57223 */ /* 0x000fe20000000093 */
[----:B------:R-:W-:-:S02]  /*24360*/  FFMA R221, R221, R161, R135 ;  /* 0x000000a1dddd7223 */ /* 0x000fc40000000087 */
[----:B------:R-:W2:Y:S01]  /*24370*/  LDL.LU R135, [R1+0x2d4] ;  /* 0x0002d40001877983 */ /* 0x000ea20000300800 */
[-C--:B------:R-:W-:Y:S01]  /*24380*/  FFMA R217, R222, R166.reuse, R217 ;  /* 0x000000a6ded97223 */ /* 0x080fe200000000d9 */
[----:B------:R-:W-:Y:S02]  /*24390*/  FFMA R165, R226, R166, R165 ;  /* 0x000000a6e2a57223 */ /* 0x000fe400000000a5 */
[----:B------:R-:W3:Y:S01]  /*243a0*/  LDL.LU R139, [R1+0x2d0] ;  /* 0x0002d000018b7983 */ /* 0x000ee20000300800 */
[----:B------:R-:W-:-:S03]  /*243b0*/  FFMA R161, R225, R161, R151 ;  /* 0x000000a1e1a17223 */ /* 0x000fc60000000097 */
[----:B------:R-:W4:Y:S01]  /*243c0*/  LDL.LU R143, [R1+0x2cc] ;  /* 0x0002cc00018f7983 */ /* 0x000f220000300800 */
[----:B------:R-:W-:-:S03]  /*243d0*/  FFMA R217, R223, R167, R217 ;  /* 0x000000a7dfd97223 */ /* 0x000fc600000000d9 */
[----:B------:R-:W5:Y:S01]  /*243e0*/  LDL.LU R147, [R1+0x2c8] ;  /* 0x0002c80001937983 */ /* 0x000f620000300800 */
[----:B------:R-:W-:-:S03]  /*243f0*/  FFMA R165, R227, R167, R165 ;  /* 0x000000a7e3a57223 */ /* 0x000fc600000000a5 */
[----:B------:R-:W2:Y:S04]  /*24400*/  LDL.LU R151, [R1+0x2c4] ;  /* 0x0002c40001977983 */ /* 0x000ea80000300800 */
[----:B------:R-:W2:Y:S04]  /*24410*/  LDL.LU R155, [R1+0x2c0] ;  /* 0x0002c000019b7983 */ /* 0x000ea80000300800 */
[----:B------:R-:W2:Y:S04]  /*24420*/  LDL.LU R159, [R1+0x2bc] ;  /* 0x0002bc00019f7983 */ /* 0x000ea80000300800 */
[----:B------:R-:W2:Y:S01]  /*24430*/  LDL.64 R166, [R1+0x1f8] ;  /* 0x0001f80001a67983 */ /* 0x000ea20000100a00 */
        /* <DEDUP_REMOVED lines=33> */
[----:B------:R-:W-:-:S02]  /*24650*/  FFMA R208, R84, R16, R208 ;  /* 0x0000001054d07223 */ /* 0x000fc400000000d0 */
[----:B------:R-:W3:Y:S01]  /*24660*/  LDL R84, [R1+0x234] ;  /* 0x0002340001547983 */ /* 0x000ee20000100800 */
[----:B--2---:R-:W-:-:S04]  /*24670*/  IADD3 R162, P1, R166, UR6, RZ ;  /* 0x00000006a6a27c10 */ /* 0x004fc8000ff3e0ff */
[----:B------:R-:W-:Y:S02]  /*24680*/  IADD3.X R163, R167, UR7, RZ, P1, !PT ;  /* 0x00000007a7a37c10 */ /* 0x000fe40008ffe4ff */
        /* <DEDUP_REMOVED lines=13> */
[----:B------:R-:W-:Y:S01]  /*24760*/  ISETP.GE.AND P0, PT, R3, 0x3, PT ;  /* 0x000000030300780c */ /* 0x000fe20003f06270 */
        /* <DEDUP_REMOVED lines=24> */
[----:B------:R-:W-:Y:S01]  /*248f0*/  SEL R3, R3, RZ, !P0 ;  /* 0x000000ff03037207 */ /* 0x000fe20004000000 */
        /* <DEDUP_REMOVED lines=25> */
[----:B------:R-:W-:Y:S01]  /*24a90*/  LEA R8, R3, R160, 0xf ;  /* 0x000000a003087211 */ /* 0x000fe200078e78ff */
        /* <DEDUP_REMOVED lines=15> */
[----:B------:R-:W-:Y:S01]  /*24b90*/  @!PT LDS RZ, [RZ] ;  /* 0x00000000fffff984 */ /* 0x000fe20000000800 */
[----:B------:R-:W-:Y:S01]  /*24ba0*/  @!PT LDS RZ, [RZ] ;  /* 0x00000000fffff984 */ /* 0x000fe20000000800 */
[----:B------:R-:W-:Y:S01]  /*24bb0*/  @!PT LDS RZ, [RZ] ;  /* 0x00000000fffff984 */ /* 0x000fe20000000800 */
[----:B------:R2:W-:Y:S01]  /*24bc0*/  LDGSTS.E.BYPASS.128 [R8], [R162.64+0x600], !PT ;  /* 0x00000600a2087fae */ /* 0x0005e2000f901c4a */
        /* <DEDUP_REMOVED lines=15> */
[----:B------:R-:W4:Y:S01]  /*24cc0*/  LDL.64 R16, [R1+0x1e8] ;  /* 0x0001e80001107983 */ /* 0x000f220000100a00 */
        /* <DEDUP_REMOVED lines=27> */
[----:B------:R-:W5:Y:S01]  /*24e80*/  LDL R29, [R1+0x230] ;  /* 0x00023000011d7983 */ /* 0x000f620000100800 */
[----:B---3--:R-:W-:Y:S01]  /*24e90*/  LEA R12, R3, R84, 0xf ;  /* 0x00000054030c7211 */ /* 0x008fe200078e78ff */
        /* <DEDUP_REMOVED lines=13> */
[----:B------:R-:W-:Y:S01]  /*24f70*/  FFMA R25, R26, R14, R25 ;  /* 0x0000000e1a197223 */ /* 0x000fe20000000019 */
[----:B------:R-:W3:Y:S01]  /*24f80*/  LDL R28, [R1+0x22c] ;  /* 0x00022c00011c7983 */ /* 0x000ee20000100800 */
[----:B--2---:R-:W-:-:S04]  /*24f90*/  IADD3 R8, P0, R166, UR6, RZ ;  /* 0x00000006a6087c10 */ /* 0x004fc8000ff1e0ff */
[----:B------:R-:W-:-:S05]  /*24fa0*/  IADD3.X R9, R167, UR7, RZ, P0, !PT ;  /* 0x00000007a7097c10 */ /* 0x000fca00087fe4ff */
[----:B------:R1:W-:Y:S04]  /*24fb0*/  LDGSTS.E.BYPASS.128 [R12], [R8.64+0x600], !PT ;  /* 0x00000600080c7fae */ /* 0x0003e8000f901c4a */
[----:B-1----:R-:W2:Y:S01]  /*24fc0*/  LDL.64 R12, [R1+0x1e0] ;  /* 0x0001e000010c7983 */ /* 0x002ea20000100a00 */
        /* <DEDUP_REMOVED lines=15> */
[----:B------:R-:W-:-:S04]  /*250c0*/  FFMA R251, R52, R20, R251 ;  /* 0x0000001434fb7223 */ /* 0x000fc800000000fb */
[----:B------:R-:W-:Y:S01]  /*250d0*/  FFMA R251, R53, R21, R251 ;  /* 0x0000001535fb7223 */ /* 0x000fe200000000fb */
[C---:B------:R-:W-:Y:S01]  /*250e0*/  FFMA R197, R54.reuse, R14, R197 ;  /* 0x0000000e36c57223 */ /* 0x040fe200000000c5 */
[----:B------:R-:W-:Y:S01]  /*250f0*/  FFMA R192, R54, R18, R192 ;  /* 0x0000001236c07223 */ /* 0x000fe200000000c0 */
[----:B----4-:R-:W-:Y:S02]  /*25100*/  IADD3 R8, P0, R16, UR6, RZ ;  /* 0x0000000610087c10 */ /* 0x010fe4000ff1e0ff */
[----:B-----5:R-:W-:Y:S01]  /*25110*/  LEA R10, R3, R29, 0xf ;  /* 0x0000001d030a7211 */ /* 0x020fe200078e78ff */
[----:B------:R-:W-:Y:S01]  /*25120*/  FFMA R251, R54, R22, R251 ;  /* 0x0000001636fb7223 */ /* 0x000fe200000000fb */
[----:B------:R-:W-:Y:S01]  /*25130*/  IADD3.X R9, R17, UR7, RZ, P0, !PT ;  /* 0x0000000711097c10 */ /* 0x000fe200087fe4ff */
[----:B------:R-:W4:Y:S04]  /*25140*/  LDL R54, [R1+0x228] ;  /* 0x0002280001367983 */ /* 0x000f280000100800 */
        /* <DEDUP_REMOVED lines=59> */
[----:B------:R-:W5:Y:S04]  /*25500*/  LDL.64 R52, [R1+0x198] ;  /* 0x0001980001347983 */ /* 0x000f680000100a00 */
[----:B------:R-:W5:Y:S01]  /*25510*/  LDL R16, [R1+0x204] ;  /* 0x0002040001107983 */ /* 0x000f620000100800 */
[----:B--2---:R-:W-:-:S02]  /*25520*/  IADD3 R8, P0, R12, UR6, RZ ;  /* 0x000000060c087c10 */ /* 0x004fc4000ff1e0ff */
[----:B---3--:R-:W-:Y:S01]  /*25530*/  LEA R10, R3, R28, 0xf ;  /* 0x0000001c030a7211 */ /* 0x008fe200078e78ff */
[-C--:B------:R-:W-:Y:S01]  /*25540*/  FFMA R236, R33, R21.reuse, R236 ;  /* 0x0000001521ec7223 */ /* 0x080fe200000000ec */
[----:B------:R-:W-:Y:S01]  /*25550*/  IADD3.X R9, R13, UR7, RZ, P0, !PT ;  /* 0x000000070d097c10 */ /* 0x000fe200087fe4ff */
[----:B------:R-:W2:Y:S04]  /*25560*/  LDL R33, [R1+0x224] ;  /* 0x0002240001217983 */ /* 0x000ea80000100800 */
[----:B------:R-:W3:Y:S04]  /*25570*/  LDL.64 R12, [R1+0x1d8] ;  /* 0x0001d800010c7983 */ /* 0x000ee80000100a00 */
[----:B------:R4:W-:Y:S01]  /*25580*/  LDGSTS.E.BYPASS.128 [R10], [R8.64+0x600], !PT ;  /* 0x00000600080a7fae */ /* 0x0009e2000f901c4a */
[C---:B------:R-:W-:Y:S01]  /*25590*/  FFMA R6, R100.reuse, R76, R6 ;  /* 0x0000004c64067223 */ /* 0x040fe20000000006 */
        /* <DEDUP_REMOVED lines=27> */
[----:B------:R-:W2:Y:S04]  /*25750*/  LDL R18, [R1+0x21c] ;  /* 0x00021c0001127983 */ /* 0x000ea80000100800 */
[----:B------:R-:W2:Y:S04]  /*25760*/  LDL R20, [R1+0x218] ;  /* 0x0002180001147983 */ /* 0x000ea80000100800 */
[----:B------:R-:W2:Y:S04]  /*25770*/  LDL R32, [R1+0x214] ;  /* 0x0002140001207983 */ /* 0x000ea80000100800 */
[----:B------:R-:W2:Y:S01]  /*25780*/  LDL R27, [R1+0x210] ;  /* 0x00021000011b7983 */ /* 0x000ea20000100800 */
[----:B----4-:R-:W-:-:S02]  /*25790*/  LEA R10, R3, R54, 0xf ;  /* 0x00000036030a7211 */ /* 0x010fc400078e78ff */
[----:B---3--:R-:W-:Y:S01]  /*257a0*/  IADD3 R8, P0, R12, UR6, RZ ;  /* 0x000000060c087c10 */ /* 0x008fe2000ff1e0ff */
[C---:B------:R-:W-:Y:S01]  /*257b0*/  FFMA R6, R101.reuse, R77, R6 ;  /* 0x0000004d65067223 */ /* 0x040fe20000000006 */
[C---:B------:R-:W-:Y:S01]  /*257c0*/  FFMA R7, R101.reuse, R81, R7 ;  /* 0x0000005165077223 */ /* 0x040fe20000000007 */
[----:B------:R-:W-:Y:S01]  /*257d0*/  FFMA R25, R101, R69, R25 ;  /* 0x0000004565197223 */ /* 0x000fe20000000019 */
[----:B------:R-:W-:Y:S01]  /*257e0*/  IADD3.X R9, R13, UR7, RZ, P0, !PT ;  /* 0x000000070d097c10 */ /* 0x000fe200087fe4ff */
[----:B------:R-:W-:Y:S01]  /*257f0*/  FFMA R26, R101, R73, R26 ;  /* 0x00000049651a7223 */ /* 0x000fe2000000001a */
[----:B------:R-:W3:Y:S04]  /*25800*/  LDL.64 R12, [R1+0x1d0] ;  /* 0x0001d000010c7983 */ /* 0x000ee80000100a00 */
[----:B------:R1:W-:Y:S04]  /*25810*/  LDGSTS.E.BYPASS.128 [R10], [R8.64+0x600], !PT ;  /* 0x00000600080a7fae */ /* 0x0003e8000f901c4a */
[----:B------:R-:W4:Y:S04]  /*25820*/  LDL R21, [R1+0x220] ;  /* 0x0002200001157983 */ /* 0x000f280000100800 */
[----:B------:R-:W4:Y:S04]  /*25830*/  LDL.64 R14, [R1+0x1c0] ;  /* 0x0001c000010e7983 */ /* 0x000f280000100a00 */
[----:B-1----:R-:W4:Y:S01]  /*25840*/  LDL.64 R10, [R1+0x1c8] ;  /* 0x0001c800010a7983 */ /* 0x002f220000100a00 */
        /* <DEDUP_REMOVED lines=11> */
[----:B------:R-:W5:Y:S01]  /*25900*/  LDL.64 R34, [R1+0x1b0] ;  /* 0x0001b00001227983 */ /* 0x000f620000100a00 */
        /* <DEDUP_REMOVED lines=31> */
[----:B------:R-:W5:Y:S01]  /*25b00*/  LDL.64 R68, [R1+0x1a0] ;  /* 0x0001a00001447983 */ /* 0x000f620000100a00 */
[----:B--2---:R-:W-:Y:S01]  /*25b10*/  LEA R8, R3, R33, 0xf ;  /* 0x0000002103087211 */ /* 0x004fe200078e78ff */
[----:B------:R-:W-:Y:S01]  /*25b20*/  FFMA R100, R103, R71, R25 ;  /* 0x0000004767647223 */ /* 0x000fe20000000019 */
[----:B------:R-:W-:Y:S01]  /*25b30*/  FFMA R65, R107, R79, R24 ;  /* 0x0000004f6b417223 */ /* 0x000fe20000000018 */
[-C--:B------:R-:W-:Y:S01]  /*25b40*/  FFMA R239, R38, R22.reuse, R239 ;  /* 0x0000001626ef7223 */ /* 0x080fe200000000ef */
[----:B------:R-:W2:Y:S01]  /*25b50*/  LDL.64 R24, [R1+0x190] ;  /* 0x0001900001187983 */ /* 0x000ea20000100a00 */
[----:B------:R-:W-:Y:S01]  /*25b60*/  FFMA R103, R103, R75, R26 ;  /* 0x0000004b67677223 */ /* 0x000fe2000000001a */
[----:B------:R-:W-:-:S02]  /*25b70*/  FFMA R242, R42, R22, R242 ;  /* 0x000000162af27223 */ /* 0x000fc400000000f2 */
[----:B------:R-:W2:Y:S01]  /*25b80*/  LDL R26, [R1+0x208] ;  /* 0x00020800011a7983 */ /* 0x000ea20000100800 */
        /* <DEDUP_REMOVED lines=22> */
[----:B------:R-:W2:Y:S04]  /*25cf0*/  LDL.64 R22, [R1+0x180] ;  /* 0x0001800001167983 */ /* 0x000ea80000100a00 */
[----:B------:R-:W2:Y:S04]  /*25d00*/  LDL.64 R50, [R1+0x188] ;  /* 0x0001880001327983 */ /* 0x000ea80000100a00 */
[----:B------:R-:W2:Y:S01]  /*25d10*/  LDL.64 R48, [R1+0x178] ;  /* 0x0001780001307983 */ /* 0x000ea20000100a00 */
[----:B---3--:R-:W-:-:S04]  /*25d20*/  IADD3 R6, P0, R12, UR6, RZ ;  /* 0x000000060c067c10 */ /* 0x008fc8000ff1e0ff */
[----:B------:R-:W-:Y:S02]  /*25d30*/  IADD3.X R7, R13, UR7, RZ, P0, !PT ;  /* 0x000000070d077c10 */ /* 0x000fe400087fe4ff */
[----:B------:R-:W3:Y:S04]  /*25d40*/  LDL.64 R12, [R1+0x1b8] ;  /* 0x0001b800010c7983 */ /* 0x000ee80000100a00 */
[----:B------:R4:W-:Y:S02]  /*25d50*/  LDGSTS.E.BYPASS.128 [R8], [R6.64+0x600], !PT ;  /* 0x0000060006087fae */ /* 0x0009e4000f901c4a */
[----:B----4-:R-:W-:Y:S02]  /*25d60*/  IADD3 R6, P0, R10, UR6, RZ ;  /* 0x000000060a067c10 */ /* 0x010fe4000ff1e0ff */
[----:B------:R-:W4:Y:S01]  /*25d70*/  LDL R10, [R1+0x20c] ;  /* 0x00020c00010a7983 */ /* 0x000f220000100800 */
[----:B------:R-:W-:-:S04]  /*25d80*/  FFMA R4, R108, R80, R4 ;  /* 0x000000506c047223 */ /* 0x000fc80000000004 */
[----:B------:R-:W-:Y:S01]  /*25d90*/  FFMA R4, R109, R81, R4 ;  /* 0x000000516d047223 */ /* 0x000fe20000000004 */
[----:B------:R-:W-:-:S03]  /*25da0*/  IADD3.X R7, R11, UR7, RZ, P0, !PT ;  /* 0x000000070b077c10 */ /* 0x000fc600087fe4ff */
[----:B------:R-:W-:Y:S01]  /*25db0*/  FFMA R4, R110, R82, R4 ;  /* 0x000000526e047223 */ /* 0x000fe20000000004 */
[----:B------:R-:W-:Y:S01]  /*25dc0*/  LEA R9, R3, R21, 0xf ;  /* 0x0000001503097211 */ /* 0x000fe200078e78ff */
[----:B------:R-:W-:Y:S02]  /*25dd0*/  FFMA R5, R106, R70, R5 ;  /* 0x000000466a057223 */ /* 0x000fe40000000005 */
[----:B------:R-:W-:Y:S01]  /*25de0*/  FFMA R62, R111, R83, R4 ;  /* 0x000000536f3e7223 */ /* 0x000fe20000000004 */
[----:B------:R-:W-:Y:S01]  /*25df0*/  IADD3 R4, P0, R14, UR6, RZ ;  /* 0x000000060e047c10 */ /* 0x000fe2000ff1e0ff */
[----:B------:R1:W-:Y:S01]  /*25e00*/  LDGSTS.E.BYPASS.128 [R9], [R6.64+0x600], !PT ;  /* 0x0000060006097fae */ /* 0x0003e2000f901c4a */
[----:B------:R-:W-:Y:S01]  /*25e10*/  FFMA R64, R107, R71, R5 ;  /* 0x000000476b407223 */ /* 0x000fe20000000005 */
[----:B------:R-:W-:Y:S02]  /*25e20*/  LEA R11, R3, R18, 0xf ;  /* 0x00000012030b7211 */ /* 0x000fe400078e78ff */
[----:B------:R-:W-:Y:S01]  /*25e30*/  IADD3.X R5, R15, UR7, RZ, P0, !PT ;  /* 0x000000070f057c10 */ /* 0x000fe200087fe4ff */
[----:B------:R-:W2:Y:S01]  /*25e40*/  LDL R14, [R1+0x200] ;  /* 0x00020000010e7983 */ /* 0x000ea20000100800 */
[----:B-----5:R-:W-:-:S03]  /*25e50*/  IADD3 R8, P0, R34, UR6, RZ ;  /* 0x0000000622087c10 */ /* 0x020fc6000ff1e0ff */
[----:B------:R5:W-:Y:S01]  /*25e60*/  LDGSTS.E.BYPASS.128 [R11], [R4.64+0x600], !PT ;  /* 0x00000600040b7fae */ /* 0x000be2000f901c4a */
[----:B------:R-:W-:Y:S02]  /*25e70*/  LEA R15, R3, R32, 0xf ;  /* 0x00000020030f7211 */ /* 0x000fe400078e78ff */
[----:B-1----:R-:W-:Y:S02]  /*25e80*/  IADD3.X R9, R35, UR7, RZ, P0, !PT ;  /* 0x0000000723097c10 */ /* 0x002fe400087fe4ff */
[----:B------:R-:W-:Y:S01]  /*25e90*/  LEA R17, R3, R27, 0xf ;  /* 0x0000001b03117211 */ /* 0x000fe200078e78ff */
[----:B------:R-:W2:Y:S01]  /*25ea0*/  LDL.64 R34, [R1+0x170] ;  /* 0x0001700001227983 */ /* 0x000ea20000100a00 */
[----:B---3--:R-:W-:-:S03]  /*25eb0*/  IADD3 R6, P1, R12, UR6, RZ ;  /* 0x000000060c067c10 */ /* 0x008fc6000ff3e0ff */
[----:B------:R-:W3:Y:S01]  /*25ec0*/  LDL R12, [R1+0x7c] ;  /* 0x00007c00010c7983 */ /* 0x000ee20000100800 */
[----:B------:R-:W-:Y:S02]  /*25ed0*/  IADD3.X R7, R13, UR7, RZ, P1, !PT ;  /* 0x000000070d077c10 */ /* 0x000fe40008ffe4ff */
[----:B------:R-:W-:Y:S02]  /*25ee0*/  LEA R13, R3, R20, 0xf ;  /* 0x00000014030d7211 */ /* 0x000fe400078e78ff */
[----:B-----5:R-:W-:-:S03]  /*25ef0*/  IADD3 R4, P1, R30, UR6, RZ ;  /* 0x000000061e047c10 */ /* 0x020fc6000ff3e0ff */
[----:B------:R1:W-:Y:S01]  /*25f00*/  LDGSTS.E.BYPASS.128 [R13], [R6.64+0x600], !PT ;  /* 0x00000600060d7fae */ /* 0x0003e2000f901c4a */
[----:B------:R-:W-:-:S03]  /*25f10*/  IADD3.X R5, R31, UR7, RZ, P1, !PT ;  /* 0x000000071f057c10 */ /* 0x000fc60008ffe4ff */
[----:B------:R5:W-:Y:S04]  /*25f20*/  LDGSTS.E.BYPASS.128 [R15], [R8.64+0x600], !PT ;  /* 0x00000600080f7fae */ /* 0x000be8000f901c4a */
[----:B------:R-:W3:Y:S01]  /*25f30*/  LDL.64 R30, [R1+0x168] ;  /* 0x00016800011e7983 */ /* 0x000ee20000100a00 */
[----:B-1----:R-:W-:-:S03]  /*25f40*/  IADD3 R6, P0, R68, UR6, RZ ;  /* 0x0000000644067c10 */ /* 0x002fc6000ff1e0ff */
[----:B------:R2:W-:Y:S01]  /*25f50*/  LDGSTS.E.BYPASS.128 [R17], [R4.64+0x600], !PT ;  /* 0x0000060004117fae */ /* 0x0005e2000f901c4a */
[----:B------:R-:W-:Y:S02]  /*25f60*/  IADD3.X R7, R69, UR7, RZ, P0, !PT ;  /* 0x0000000745077c10 */ /* 0x000fe400087fe4ff */
[----:B-----5:R-:W-:Y:S01]  /*25f70*/  IADD3 R8, P1, R52, UR6, RZ ;  /* 0x0000000634087c10 */ /* 0x020fe2000ff3e0ff */
[----:B------:R-:W5:Y:S01]  /*25f80*/  LDL.64 R68, [R1+0x160] ;  /* 0x0001600001447983 */ /* 0x000f620000100a00 */
[----:B----4-:R-:W-:Y:S02]  /*25f90*/  LEA R11, R3, R10, 0xf ;  /* 0x0000000a030b7211 */ /* 0x010fe400078e78ff */
[----:B--2---:R-:W-:-:S03]  /*25fa0*/  IADD3 R4, P0, R24, UR6, RZ ;  /* 0x0000000618047c10 */ /* 0x004fc6000ff1e0ff */
[----:B------:R1:W-:Y:S01]  /*25fb0*/  LDGSTS.E.BYPASS.128 [R11], [R6.64+0x600], !PT ;  /* 0x00000600060b7fae */ /* 0x0003e2000f901c4a */
[----:B------:R-:W-:Y:S02]  /*25fc0*/  IADD3.X R9, R53, UR7, RZ, P1, !PT ;  /* 0x0000000735097c10 */ /* 0x000fe40008ffe4ff */
[----:B------:R-:W-:Y:S01]  /*25fd0*/  LEA R13, R3, R26, 0xf ;  /* 0x0000001a030d7211 */ /* 0x000fe200078e78ff */
[----:B------:R-:W2:Y:S01]  /*25fe0*/  LDL.64 R52, [R1+0x150] ;  /* 0x0001500001347983 */ /* 0x000ea20000100a00 */
[----:B------:R-:W-:Y:S02]  /*25ff0*/  IADD3.X R5, R25, UR7, RZ, P0, !PT ;  /* 0x0000000719057c10 */ /* 0x000fe400087fe4ff */
[----:B------:R-:W-:Y:S01]  /*26000*/  LEA R15, R3, R16, 0xf ;  /* 0x00000010030f7211 */ /* 0x000fe200078e78ff */
[----:B------:R-:W4:Y:S04]  /*26010*/  LDL.64 R24, [R1+0x158] ;  /* 0x0001580001187983 */ /* 0x000f280000100a00 */
[----:B------:R1:W-:Y:S04]  /*26020*/  LDGSTS.E.BYPASS.128 [R13], [R8.64+0x600], !PT ;  /* 0x00000600080d7fae */ /* 0x0003e8000f901c4a */
[----:B------:R1:W-:Y:S02]  /*26030*/  LDGSTS.E.BYPASS.128 [R15], [R4.64+0x600], !PT ;  /* 0x00000600040f7fae */ /* 0x0003e4000f901c4a */
[----:B-1----:R-:W-:-:S02]  /*26040*/  IADD3 R6, P1, R50, UR6, RZ ;  /* 0x0000000632067c10 */ /* 0x002fc4000ff3e0ff */
[----:B------:R-:W-:-:S04]  /*26050*/  IADD3 R4, P0, R22, UR6, RZ ;  /* 0x0000000616047c10 */ /* 0x000fc8000ff1e0ff */
[----:B------:R-:W-:Y:S02]  /*26060*/  IADD3.X R5, R23, UR7, RZ, P0, !PT ;  /* 0x0000000717057c10 */ /* 0x000fe400087fe4ff */
[----:B------:R-:W2:Y:S01]  /*26070*/  LDL.64 R22, [R1+0x148] ;  /* 0x0001480001167983 */ /* 0x000ea20000100a00 */
[----:B------:R-:W-:-:S03]  /*26080*/  IADD3.X R7, R51, UR7, RZ, P1, !PT ;  /* 0x0000000733077c10 */ /* 0x000fc60008ffe4ff */
[----:B------:R-:W2:Y:S01]  /*26090*/  LDL.64 R50, [R1+0x140] ;  /* 0x0001400001327983 */ /* 0x000ea20000100a00 */
[----:B------:R-:W-:Y:S01]  /*260a0*/  FFMA R0, R104, R80, R0 ;  /* 0x0000005068007223 */ /* 0x000fe20000000000 */
[----:B------:R-:W-:-:S03]  /*260b0*/  FFMA R176, R39, R19, R176 ;  /* 0x0000001327b07223 */ /* 0x000fc600000000b0 */
        /* <DEDUP_REMOVED lines=12> */
[----:B------:R-:W-:-:S02]  /*26180*/  LEA R19, R3, R14, 0xf ;  /* 0x0000000e03137211 */ /* 0x000fc400078e78ff */
[----:B------:R-:W-:Y:S01]  /*26190*/  IADD3 R8, P1, R48, UR6, RZ ;  /* 0x0000000630087c10 */ /* 0x000fe2000ff3e0ff */
[----:B------:R-:W-:Y:S01]  /*261a0*/  FFMA R66, R107, R83, R0 ;  /* 0x000000536b427223 */ /* 0x000fe20000000000 */
[----:B------:R-:W-:Y:S01]  /*261b0*/  LEA R0, R3, 0x18000, 0x10 ;  /* 0x0001800003007811 */ /* 0x000fe200078e80ff */
[----:B------:R1:W-:Y:S01]  /*261c0*/  LDGSTS.E.BYPASS.128 [R19], [R6.64+0x600], !PT ;  /* 0x0000060006137fae */ /* 0x0003e2000f901c4a */
[----:B------:R-:W-:-:S03]  /*261d0*/  IADD3.X R9, R49, UR7, RZ, P1, !PT ;  /* 0x0000000731097c10 */ /* 0x000fc60008ffe4ff */
[----:B------:R-:W2:Y:S01]  /*261e0*/  LDL.64 R48, [R1+0x138] ;  /* 0x0001380001307983 */ /* 0x000ea20000100a00 */
[-C--:B------:R-:W-:Y:S02]  /*261f0*/  IADD3 R13, R160, R0.reuse, RZ ;  /* 0x00000000a00d7210 */ /* 0x080fe40007ffe0ff */
[----:B------:R-:W-:Y:S02]  /*26200*/  IADD3 R15, R84, R0, RZ ;  /* 0x00000000540f7210 */ /* 0x000fe40007ffe0ff */
[----:B-1----:R-:W-:-:S04]  /*26210*/  IADD3 R6, P0, R34, UR6, RZ ;  /* 0x0000000622067c10 */ /* 0x002fc8000ff1e0ff */
[----:B------:R-:W-:Y:S02]  /*26220*/  IADD3.X R7, R35, UR7, RZ, P0, !PT ;  /* 0x0000000723077c10 */ /* 0x000fe400087fe4ff */
[----:B------:R-:W2:Y:S01]  /*26230*/  LDL.64 R34, [R1+0x130] ;  /* 0x0001300001227983 */ /* 0x000ea20000100a00 */
[----:B------:R-:W-:Y:S02]  /*26240*/  IADD3 R17, R29, R0, RZ ;  /* 0x000000001d117210 */ /* 0x000fe40007ffe0ff */
[----:B---3--:R-:W-:-:S05]  /*26250*/  LEA R11, R3, R12, 0xf ;  /* 0x0000000c030b7211 */ /* 0x008fca00078e78ff */
[----:B------:R1:W-:Y:S04]  /*26260*/  LDGSTS.E.BYPASS.128 [R11], [R4.64+0x600], !PT ;  /* 0x00000600040b7fae */ /* 0x0003e8000f901c4a */
[----:B------:R-:W0:Y:S04]  /*26270*/  LDGDEPBAR ;  /* 0x00000000000079af */ /* 0x000e280000000000 */
[----:B------:R5:W-:Y:S01]  /*26280*/  LDGSTS.E.BYPASS.128 [R13], [R8.64+0x600], !PT ;  /* 0x00000600080d7fae */ /* 0x000be2000f901c4a */
[----:B-1----:R-:W-:-:S03]  /*26290*/  IADD3 R4, P1, R30, UR6, RZ ;  /* 0x000000061e047c10 */ /* 0x002fc6000ff3e0ff */
[----:B------:R4:W-:Y:S01]  /*262a0*/  LDGSTS.E.BYPASS.128 [R15], [R6.64+0x600], !PT ;  /* 0x00000600060f7fae */ /* 0x0009e2000f901c4a */
[----:B------:R-:W-:Y:S02]  /*262b0*/  IADD3 R11, R28, R0, RZ ;  /* 0x000000001c0b7210 */ /* 0x000fe40007ffe0ff */
[----:B------:R-:W-:Y:S01]  /*262c0*/  IADD3.X R5, R31, UR7, RZ, P1, !PT ;  /* 0x000000071f057c10 */ /* 0x000fe20008ffe4ff */
[----:B------:R-:W3:Y:S04]  /*262d0*/  LDL.64 R28, [R1+0x120] ;  /* 0x00012000011c7983 */ /* 0x000ee80000100a00 */
[----:B------:R-:W3:Y:S01]  /*262e0*/  LDL.64 R30, [R1+0x128] ;  /* 0x00012800011e7983 */ /* 0x000ee20000100a00 */
[----:B-----5:R-:W-:-:S03]  /*262f0*/  IADD3 R8, P0, R68, UR6, RZ ;  /* 0x0000000644087c10 */ /* 0x020fc6000ff1e0ff */
[----:B------:R2:W-:Y:S01]  /*26300*/  LDGSTS.E.BYPASS.128 [R17], [R4.64+0x600], !PT ;  /* 0x0000060004117fae */ /* 0x0005e2000f901c4a */
[----:B------:R-:W-:-:S05]  /*26310*/  IADD3.X R9, R69, UR7, RZ, P0, !PT ;  /* 0x0000000745097c10 */ /* 0x000fca00087fe4ff */
[----:B------:R1:W-:Y:S01]  /*26320*/  LDGSTS.E.BYPASS.128 [R11], [R8.64+0x600], !PT ;  /* 0x00000600080b7fae */ /* 0x0003e2000f901c4a */
[----:B----4-:R-:W-:-:S04]  /*26330*/  IADD3 R6, P1, R24, UR6, RZ ;  /* 0x0000000618067c10 */ /* 0x010fc8000ff3e0ff */
[----:B------:R-:W-:Y:S02]  /*26340*/  IADD3.X R7, R25, UR7, RZ, P1, !PT ;  /* 0x0000000719077c10 */ /* 0x000fe40008ffe4ff */
[----:B------:R-:W4:Y:S01]  /*26350*/  LDL.64 R24, [R1+0x118] ;  /* 0x0001180001187983 */ /* 0x000f220000100a00 */
[----:B-1----:R-:W-:-:S03]  /*26360*/  IADD3 R11, R18, R0, RZ ;  /* 0x00000000120b7210 */ /* 0x002fc60007ffe0ff */
[----:B------:R-:W5:Y:S01]  /*26370*/  LDL.64 R18, [R1+0x108] ;  /* 0x0001080001127983 */ /* 0x000f620000100a00 */
[-C--:B------:R-:W-:Y:S02]  /*26380*/  IADD3 R13, R54, R0.reuse, RZ ;  /* 0x00000000360d7210 */ /* 0x080fe40007ffe0ff */
[----:B--2---:R-:W-:Y:S02]  /*26390*/  IADD3 R4, P0, R52, UR6, RZ ;  /* 0x0000000634047c10 */ /* 0x004fe4000ff1e0ff */
[----:B------:R-:W-:Y:S01]  /*263a0*/  IADD3 R17, R21, R0, RZ ;  /* 0x0000000015117210 */ /* 0x000fe20007ffe0ff */
[----:B------:R1:W-:Y:S01]  /*263b0*/  LDGSTS.E.BYPASS.128 [R13], [R6.64+0x600], !PT ;  /* 0x00000600060d7fae */ /* 0x0003e2000f901c4a */
[----:B------:R-:W-:-:S04]  /*263c0*/  IADD3 R8, P1, R22, UR6, RZ ;  /* 0x0000000616087c10 */ /* 0x000fc8000ff3e0ff */
[----:B------:R-:W-:Y:S02]  /*263d0*/  IADD3.X R9, R23, UR7, RZ, P1, !PT ;  /* 0x0000000717097c10 */ /* 0x000fe40008ffe4ff */
[----:B------:R-:W2:Y:S01]  /*263e0*/  LDL.64 R22, [R1+0x110] ;  /* 0x0001100001167983 */ /* 0x000ea20000100a00 */
[-C--:B-1----:R-:W-:Y:S02]  /*263f0*/  IADD3 R13, R20, R0.reuse, RZ ;  /* 0x00000000140d7210 */ /* 0x082fe40007ffe0ff */
[----:B------:R-:W-:Y:S01]  /*26400*/  IADD3.X R5, R53, UR7, RZ, P0, !PT ;  /* 0x0000000735057c10 */ /* 0x000fe200087fe4ff */
[----:B------:R-:W2:Y:S01]  /*26410*/  LDL.64 R20, [R1+0x100] ;  /* 0x0001000001147983 */ /* 0x000ea20000100a00 */
[----:B------:R-:W-:Y:S02]  /*26420*/  IADD3 R6, P0, R50, UR6, RZ ;  /* 0x0000000632067c10 */ /* 0x000fe4000ff1e0ff */
[----:B------:R-:W-:Y:S01]  /*26430*/  IADD3 R15, R33, R0, RZ ;  /* 0x00000000210f7210 */ /* 0x000fe20007ffe0ff */
[----:B------:R-:W2:Y:S01]  /*26440*/  LDL.64 R52, [R1+0xc0] ;  /* 0x0000c00001347983 */ /* 0x000ea20000100a00 */
[----:B------:R-:W-:-:S03]  /*26450*/  IADD3.X R7, R51, UR7, RZ, P0, !PT ;  /* 0x0000000733077c10 */ /* 0x000fc600087fe4ff */
[----:B------:R1:W-:Y:S04]  /*26460*/  LDGSTS.E.BYPASS.128 [R15], [R4.64+0x600], !PT ;  /* 0x00000600040f7fae */ /* 0x0003e8000f901c4a */
[----:B------:R1:W-:Y:S04]  /*26470*/  LDGSTS.E.BYPASS.128 [R17], [R8.64+0x600], !PT ;  /* 0x0000060008117fae */ /* 0x0003e8000f901c4a */
[----:B------:R1:W-:Y:S04]  /*26480*/  LDGSTS.E.BYPASS.128 [R11], [R6.64+0x600], !PT ;  /* 0x00000600060b7fae */ /* 0x0003e8000f901c4a */
[----:B------:R-:W2:Y:S01]  /*26490*/  LDL R50, [R1+0x25c] ;  /* 0x00025c0001327983 */ /* 0x000ea20000100800 */
[----:B-1----:R-:W-:-:S03]  /*264a0*/  IADD3 R11, R10, R0, RZ ;  /* 0x000000000a0b7210 */ /* 0x002fc60007ffe0ff */
[----:B------:R-:W2:Y:S01]  /*264b0*/  LDL R10, [R1+0x274] ;  /* 0x00027400010a7983 */ /* 0x000ea20000100800 */
[----:B------:R-:W-:Y:S02]  /*264c0*/  IADD3 R4, P1, R48, UR6, RZ ;  /* 0x0000000630047c10 */ /* 0x000fe4000ff3e0ff */
[----:B------:R-:W-:Y:S02]  /*264d0*/  IADD3 R8, P0, R34, UR6, RZ ;  /* 0x0000000622087c10 */ /* 0x000fe4000ff1e0ff */
[----:B------:R-:W-:Y:S02]  /*264e0*/  IADD3.X R5, R49, UR7, RZ, P1, !PT ;  /* 0x0000000731057c10 */ /* 0x000fe40008ffe4ff */
[----:B------:R-:W-:Y:S01]  /*264f0*/  IADD3.X R9, R35, UR7, RZ, P0, !PT ;  /* 0x0000000723097c10 */ /* 0x000fe200087fe4ff */
[----:B------:R-:W2:Y:S01]  /*26500*/  LDL.64 R48, [R1+0xb8] ;  /* 0x0000b80001307983 */ /* 0x000ea20000100a00 */
[----:B------:R-:W-:-:S03]  /*26510*/  IADD3 R15, R32, R0, RZ ;  /* 0x00000000200f7210 */ /* 0x000fc60007ffe0ff */
[----:B------:R1:W-:Y:S01]  /*26520*/  LDGSTS.E.BYPASS.128 [R13], [R4.64+0x600], !PT ;  /* 0x00000600040d7fae */ /* 0x0003e2000f901c4a */
[----:B------:R-:W-:-:S03]  /*26530*/  IADD3 R17, R27, R0, RZ ;  /* 0x000000001b117210 */ /* 0x000fc60007ffe0ff */
[----:B------:R-:W2:Y:S04]  /*26540*/  LDL.64 R32, [R1+0xf8] ;  /* 0x0000f80001207983 */ /* 0x000ea80000100a00 */
[----:B------:R1:W-:Y:S04]  /*26550*/  LDGSTS.E.BYPASS.128 [R15], [R8.64+0x600], !PT ;  /* 0x00000600080f7fae */ /* 0x0003e8000f901c4a */
[----:B------:R-:W2:Y:S01]  /*26560*/  LDL R27, [R1+0x278] ;  /* 0x00027800011b7983 */ /* 0x000ea20000100800 */
[----:B-1----:R-:W-:-:S03]  /*26570*/  IADD3 R13, R26, R0, RZ ;  /* 0x000000001a0d7210 */ /* 0x002fc60007ffe0ff */
[----:B------:R-:W2:Y:S01]  /*26580*/  LDL R26, [R1+0x270] ;  /* 0x00027000011a7983 */ /* 0x000ea20000100800 */
[----:B------:R-:W-:-:S03]  /*26590*/  IADD3 R15, R16, R0, RZ ;  /* 0x00000000100f7210 */ /* 0x000fc60007ffe0ff */
[----:B------:R-:W2:Y:S04]  /*265a0*/  LDL.64 R34, [R1+0xb0] ;  /* 0x0000b00001227983 */ /* 0x000ea80000100a00 */
[----:B------:R-:W2:Y:S01]  /*265b0*/  LDL R16, [R1+0x26c] ;  /* 0x00026c0001107983 */ /* 0x000ea20000100800 */
[----:B---3--:R-:W-:Y:S02]  /*265c0*/  IADD3 R4, P0, R28, UR6, RZ ;  /* 0x000000061c047c10 */ /* 0x008fe4000ff1e0ff */
[----:B------:R-:W-:Y:S02]  /*265d0*/  IADD3 R6, P1, R30, UR6, RZ ;  /* 0x000000061e067c10 */ /* 0x000fe4000ff3e0ff */
[----:B------:R-:W-:Y:S02]  /*265e0*/  IADD3.X R5, R29, UR7, RZ, P0, !PT ;  /* 0x000000071d057c10 */ /* 0x000fe400087fe4ff */
[----:B------:R-:W-:Y:S01]  /*265f0*/  IADD3.X R7, R31, UR7, RZ, P1, !PT ;  /* 0x000000071f077c10 */ /* 0x000fe20008ffe4ff */
[----:B------:R-:W3:Y:S04]  /*26600*/  LDL.64 R28, [R1+0xe8] ;  /* 0x0000e800011c7983 */ /* 0x000ee80000100a00 */
[----:B------:R-:W3:Y:S04]  /*26610*/  LDL.64 R30, [R1+0xf0] ;  /* 0x0000f000011e7983 */ /* 0x000ee80000100a00 */
[----:B------:R2:W-:Y:S04]  /*26620*/  LDGSTS.E.BYPASS.128 [R17], [R6.64+0x600], !PT ;  /* 0x0000060006117fae */ /* 0x0005e8000f901c4a */
[----:B------:R5:W-:Y:S01]  /*26630*/  LDGSTS.E.BYPASS.128 [R11], [R4.64+0x600], !PT ;  /* 0x00000600040b7fae */ /* 0x000be2000f901c4a */
[----:B----4-:R-:W-:-:S04]  /*26640*/  IADD3 R8, P1, R24, UR6, RZ ;  /* 0x0000000618087c10 */ /* 0x010fc8000ff3e0ff */
[----:B------:R-:W-:Y:S02]  /*26650*/  IADD3.X R9, R25, UR7, RZ, P1, !PT ;  /* 0x0000000719097c10 */ /* 0x000fe40008ffe4ff */
[----:B------:R-:W4:Y:S01]  /*26660*/  LDL.64 R24, [R1+0xe0] ;  /* 0x0000e00001187983 */ /* 0x000f220000100a00 */
[----:B-----5:R-:W-:-:S03]  /*26670*/  IADD3 R4, P1, R18, UR6, RZ ;  /* 0x0000000612047c10 */ /* 0x020fc6000ff3e0ff */
[----:B------:R1:W-:Y:S01]  /*26680*/  LDGSTS.E.BYPASS.128 [R13], [R8.64+0x600], !PT ;  /* 0x00000600080d7fae */ /* 0x0003e2000f901c4a */
[----:B------:R-:W-:-:S03]  /*26690*/  IADD3.X R5, R19, UR7, RZ, P1, !PT ;  /* 0x0000000713057c10 */ /* 0x000fc60008ffe4ff */
[----:B------:R-:W5:Y:S01]  /*266a0*/  LDL.64 R18, [R1+0xd0] ;  /* 0x0000d00001127983 */ /* 0x000f620000100a00 */
[----:B--2---:R-:W-:-:S04]  /*266b0*/  IADD3 R6, P0, R22, UR6, RZ ;  /* 0x0000000616067c10 */ /* 0x004fc8000ff1e0ff */
[----:B------:R-:W-:Y:S02]  /*266c0*/  IADD3.X R7, R23, UR7, RZ, P0, !PT ;  /* 0x0000000717077c10 */ /* 0x000fe400087fe4ff */
[----:B------:R-:W2:Y:S01]  /*266d0*/  LDL.64 R22, [R1+0xd8] ;  /* 0x0000d80001167983 */ /* 0x000ea20000100a00 */
[----:B-1----:R-:W-:Y:S02]  /*266e0*/  IADD3 R8, P0, R20, UR6, RZ ;  /* 0x0000000614087c10 */ /* 0x002fe4000ff1e0ff */
[----:B------:R-:W-:Y:S01]  /*266f0*/  IADD3 R17, R14, R0, RZ ;  /* 0x000000000e117210 */ /* 0x000fe20007ffe0ff */
[----:B------:R1:W-:Y:S01]  /*26700*/  LDGSTS.E.BYPASS.128 [R15], [R6.64+0x600], !PT ;  /* 0x00000600060f7fae */ /* 0x0003e2000f901c4a */
[----:B------:R-:W-:-:S03]  /*26710*/  IADD3.X R9, R21, UR7, RZ, P0, !PT ;  /* 0x0000000715097c10 */ /* 0x000fc600087fe4ff */
[----:B------:R-:W2:Y:S01]  /*26720*/  LDL.64 R20, [R1+0xc8] ;  /* 0x0000c80001147983 */ /* 0x000ea20000100a00 */
[----:B------:R-:W-:-:S03]  /*26730*/  IADD3 R11, R12, R0, RZ ;  /* 0x000000000c0b7210 */ /* 0x000fc60007ffe0ff */
[----:B------:R-:W2:Y:S04]  /*26740*/  LDL R14, [R1+0x268] ;  /* 0x00026800010e7983 */ /* 0x000ea80000100800 */
[----:B------:R-:W2:Y:S04]  /*26750*/  LDL R12, [R1+0x264] ;  /* 0x00026400010c7983 */ /* 0x000ea80000100800 */
[----:B------:R1:W-:Y:S04]  /*26760*/  LDGSTS.E.BYPASS.128 [R17], [R4.64+0x600], !PT ;  /* 0x0000060004117fae */ /* 0x0003e8000f901c4a */
[----:B------:R1:W-:Y:S02]  /*26770*/  LDGSTS.E.BYPASS.128 [R11], [R8.64+0x600], !PT ;  /* 0x00000600080b7fae */ /* 0x0003e4000f901c4a */
[----:B-1----:R-:W-:-:S02]  /*26780*/  IADD3 R15, R10, R0, RZ ;  /* 0x000000000a0f7210 */ /* 0x002fc40007ffe0ff */
[----:B------:R-:W2:Y:S01]  /*26790*/  LDL R10, [R1+0x260] ;  /* 0x00026000010a7983 */ /* 0x000ea20000100800 */
[----:B------:R-:W-:-:S03]  /*267a0*/  IADD3 R6, P1, R32, UR6, RZ ;  /* 0x0000000620067c10 */ /* 0x000fc6000ff3e0ff */
[----:B------:R-:W2:Y:S01]  /*267b0*/  LDL R32, [R1+0x254] ;  /* 0x0002540001207983 */ /* 0x000ea20000100800 */
[----:B------:R-:W-:-:S03]  /*267c0*/  IADD3.X R7, R33, UR7, RZ, P1, !PT ;  /* 0x0000000721077c10 */ /* 0x000fc60008ffe4ff */
[----:B------:R-:W2:Y:S01]  /*267d0*/  LDL R33, [R1+0x258] ;  /* 0x0002580001217983 */ /* 0x000ea20000100800 */
[----:B------:R-:W-:-:S03]  /*267e0*/  IADD3 R13, R27, R0, RZ ;  /* 0x000000001b0d7210 */ /* 0x000fc60007ffe0ff */
[----:B------:R-:W2:Y:S01]  /*267f0*/  LDL R27, [R1+0x250] ;  /* 0x00025000011b7983 */ /* 0x000ea20000100800 */
[----:B------:R-:W-:-:S03]  /*26800*/  IADD3 R17, R26, R0, RZ ;  /* 0x000000001a117210 */ /* 0x000fc60007ffe0ff */
[----:B------:R4:W-:Y:S04]  /*26810*/  LDGSTS.E.BYPASS.128 [R13], [R6.64+0x600], !PT ;  /* 0x00000600060d7fae */ /* 0x0009e8000f901c4a */
[----:B------:R-:W2:Y:S01]  /*26820*/  LDL R26, [R1+0x24c] ;  /* 0x00024c00011a7983 */ /* 0x000ea20000100800 */
[----:B------:R-:W-:-:S03]  /*26830*/  IADD3 R11, R16, R0, RZ ;  /* 0x00000000100b7210 */ /* 0x000fc60007ffe0ff */
[----:B------:R-:W2:Y:S01]  /*26840*/  LDL R16, [R1+0x248] ;  /* 0x0002480001107983 */ /* 0x000ea20000100800 */
[----:B---3--:R-:W-:Y:S02]  /*26850*/  IADD3 R8, P1, R28, UR6, RZ ;  /* 0x000000061c087c10 */ /* 0x008fe4000ff3e0ff */
[----:B------:R-:W-:Y:S02]  /*26860*/  IADD3 R4, P0, R30, UR6, RZ ;  /* 0x000000061e047c10 */ /* 0x000fe4000ff1e0ff */
[----:B------:R-:W-:Y:S02]  /*26870*/  IADD3.X R9, R29, UR7, RZ, P1, !PT ;  /* 0x000000071d097c10 */ /* 0x000fe40008ffe4ff */
[----:B------:R-:W-:Y:S01]  /*26880*/  IADD3.X R5, R31, UR7, RZ, P0, !PT ;  /* 0x000000071f057c10 */ /* 0x000fe200087fe4ff */
[----:B------:R-:W3:Y:S04]  /*26890*/  LDL.64 R28, [R1+0xa0] ;  /* 0x0000a000011c7983 */ /* 0x000ee80000100a00 */
[----:B------:R2:W-:Y:S04]  /*268a0*/  LDGSTS.E.BYPASS.128 [R15], [R4.64+0x600], !PT ;  /* 0x00000600040f7fae */ /* 0x0005e8000f901c4a */
[----:B------:R5:W-:Y:S04]  /*268b0*/  LDGSTS.E.BYPASS.128 [R17], [R8.64+0x600], !PT ;  /* 0x0000060008117fae */ /* 0x000be8000f901c4a */
[----:B------:R-:W3:Y:S01]  /*268c0*/  LDL.64 R30, [R1+0xa8] ;  /* 0x0000a800011e7983 */ /* 0x000ee20000100a00 */
        /* <DEDUP_REMOVED lines=10> */
[----:B-1----:R-:W-:-:S04]  /*26970*/  IADD3 R6, P1, R20, UR6, RZ ;  /* 0x0000000614067c10 */ /* 0x002fc8000ff3e0ff */
[----:B------:R-:W-:Y:S02]  /*26980*/  IADD3.X R7, R21, UR7, RZ, P1, !PT ;  /* 0x0000000715077c10 */ /* 0x000fe40008ffe4ff */
[----:B------:R-:W2:Y:S01]  /*26990*/  LDL.64 R20, [R1+0x80] ;  /* 0x0000800001147983 */ /* 0x000ea20000100a00 */
[-C--:B------:R-:W-:Y:S02]  /*269a0*/  IADD3 R13, R14, R0.reuse, RZ ;  /* 0x000000000e0d7210 */ /* 0x080fe40007ffe0ff */
[-C--:B------:R-:W-:Y:S01]  /*269b0*/  IADD3 R15, R12, R0.reuse, RZ ;  /* 0x000000000c0f7210 */ /* 0x080fe20007ffe0ff */
[----:B------:R-:W2:Y:S04]  /*269c0*/  LDL R14, [R1+0x244] ;  /* 0x00024400010e7983 */ /* 0x000ea80000100800 */
[----:B------:R-:W2:Y:S04]  /*269d0*/  LDL R12, [R1+0x240] ;  /* 0x00024000010c7983 */ /* 0x000ea80000100800 */
[----:B------:R1:W-:Y:S01]  /*269e0*/  LDGSTS.E.BYPASS.128 [R13], [R4.64+0x600], !PT ;  /* 0x00000600040d7fae */ /* 0x0003e2000f901c4a */
[----:B------:R-:W-:-:S03]  /*269f0*/  IADD3 R17, R10, R0, RZ ;  /* 0x000000000a117210 */ /* 0x000fc60007ffe0ff */
[----:B------:R1:W-:Y:S04]  /*26a00*/  LDGSTS.E.BYPASS.128 [R15], [R8.64+0x600], !PT ;  /* 0x00000600080f7fae */ /* 0x0003e8000f901c4a */
[----:B------:R-:W2:Y:S01]  /*26a10*/  LDL R10, [R1+0x23c] ;  /* 0x00023c00010a7983 */ /* 0x000ea20000100800 */
[----:B-1----:R-:W-:-:S03]  /*26a20*/  IADD3 R4, P0, R52, UR6, RZ ;  /* 0x0000000634047c10 */ /* 0x002fc6000ff1e0ff */
[----:B------:R1:W-:Y:S01]  /*26a30*/  LDGSTS.E.BYPASS.128 [R17], [R6.64+0x600], !PT ;  /* 0x0000060006117fae */ /* 0x0003e2000f901c4a */
[----:B------:R-:W-:Y:S02]  /*26a40*/  IADD3 R11, R50, R0, RZ ;  /* 0x00000000320b7210 */ /* 0x000fe40007ffe0ff */
[----:B------:R-:W-:Y:S02]  /*26a50*/  IADD3.X R5, R53, UR7, RZ, P0, !PT ;  /* 0x0000000735057c10 */ /* 0x000fe400087fe4ff */
[----:B------:R-:W-:-:S03]  /*26a60*/  IADD3 R8, P1, R48, UR6, RZ ;  /* 0x0000000630087c10 */ /* 0x000fc6000ff3e0ff */
[----:B------:R1:W-:Y:S01]  /*26a70*/  LDGSTS.E.BYPASS.128 [R11], [R4.64+0x600], !PT ;  /* 0x00000600040b7fae */ /* 0x0003e2000f901c4a */
[----:B------:R-:W-:Y:S02]  /*26a80*/  IADD3.X R9, R49, UR7, RZ, P1, !PT ;  /* 0x0000000731097c10 */ /* 0x000fe40008ffe4ff */
[----:B-1----:R-:W-:Y:S02]  /*26a90*/  IADD3 R6, P0, R34, UR6, RZ ;  /* 0x0000000622067c10 */ /* 0x002fe4000ff1e0ff */
[-C--:B------:R-:W-:Y:S02]  /*26aa0*/  IADD3 R13, R33, R0.reuse, RZ ;  /* 0x00000000210d7210 */ /* 0x080fe40007ffe0ff */
[----:B------:R-:W-:Y:S02]  /*26ab0*/  IADD3.X R7, R35, UR7, RZ, P0, !PT ;  /* 0x0000000723077c10 */ /* 0x000fe400087fe4ff */
[-C--:B------:R-:W-:Y:S01]  /*26ac0*/  IADD3 R15, R32, R0.reuse, RZ ;  /* 0x00000000200f7210 */ /* 0x080fe20007ffe0ff */
[----:B------:R3:W-:Y:S04]  /*26ad0*/  LDGSTS.E.BYPASS.128 [R13], [R8.64+0x600], !PT ;  /* 0x00000600080d7fae */ /* 0x0007e8000f901c4a */
[----:B------:R5:W-:Y:S01]  /*26ae0*/  LDGSTS.E.BYPASS.128 [R15], [R6.64+0x600], !PT ;  /* 0x00000600060f7fae */ /* 0x000be2000f901c4a */
[----:B------:R-:W-:-:S02]  /*26af0*/  IADD3 R17, R27, R0, RZ ;  /* 0x000000001b117210 */ /* 0x000fc40007ffe0ff */
[----:B------:R-:W-:Y:S01]  /*26b00*/  IADD3 R11, R26, R0, RZ ;  /* 0x000000001a0b7210 */ /* 0x000fe20007ffe0ff */
[----:B------:R-:W1:Y:S01]  /*26b10*/  S2R R2, SR_TID.X ;  /* 0x0000000000027919 */ /* 0x000e620000002100 */
[----:B------:R-:W-:Y:S01]  /*26b20*/  UIADD3 UR5, UR5, 0x1, URZ ;  /* 0x0000000105057890 */ /* 0x000fe2000fffe03f */
        /* <DEDUP_REMOVED lines=14> */
[C---:B------:R-:W-:Y:S01]  /*26c10*/  FFMA R239, R112.reuse, R76, R239 ;  /* 0x0000004c70ef7223 */ /* 0x040fe200000000ef */
        /* <DEDUP_REMOVED lines=24> */
[----:B------:R-:W-:Y:S01]  /*26da0*/  UISETP.GE.AND UP1, UPT, UR5, 0x3, UPT ;  /* 0x000000030500788c */ /* 0x000fe2000bf26270 */
        /* <DEDUP_REMOVED lines=39> */
[----:B------:R-:W-:Y:S01]  /*27020*/  USEL UR5, UR5, URZ, !UP1 ;  /* 0x0000003f05057287 */ /* 0x000fe2000c800000 */
        /* <DEDUP_REMOVED lines=13> */
[----:B-1----:R-:W-:Y:S01]  /*27100*/  SHF.L.U32 R2, R2, 0x4, RZ ;  /* 0x0000000402027819 */ /* 0x002fe200000006ff */
        /* <DEDUP_REMOVED lines=39> */
[----:B------:R-:W-:-:S02]  /*27380*/  USHF.L.U32 UR4, UR5, 0xf, URZ ;  /* 0x0000000f05047899 */ /* 0x000fc4000800063f */
[----:B------:R-:W-:Y:S01]  /*27390*/  ULEA UR8, UR5, 0x18000, 0x10 ;  /* 0x0001800005087891 */ /* 0x000fe2000f8e803f */
        /* <DEDUP_REMOVED lines=8> */
[----:B---3--:R-:W-:Y:S02]  /*27420*/  IADD3 R8, P0, R28, UR6, RZ ;  /* 0x000000061c087c10 */ /* 0x008fe4000ff1e0ff */
[----:B------:R-:W-:-:S04]  /*27430*/  IADD3 R4, P1, R30, UR6, RZ ;  /* 0x000000061e047c10 */ /* 0x000fc8000ff3e0ff */
[----:B------:R-:W-:Y:S02]  /*27440*/  IADD3.X R5, R31, UR7, RZ, P1, !PT ;  /* 0x000000071f057c10 */ /* 0x000fe40008ffe4ff */
[----:B------:R-:W-:-:S03]  /*27450*/  IADD3.X R9, R29, UR7, RZ, P0, !PT ;  /* 0x000000071d097c10 */ /* 0x000fc600087fe4ff */
[----:B------:R4:W-:Y:S04]  /*27460*/  LDGSTS.E.BYPASS.128 [R17], [R4.64+0x600], !PT ;  /* 0x0000060004117fae */ /* 0x0009e8000f901c4a */
[----:B------:R2:W-:Y:S01]  /*27470*/  LDGSTS.E.BYPASS.128 [R11], [R8.64+0x600], !PT ;  /* 0x00000600080b7fae */ /* 0x0005e2000f901c4a */
[----:B-----5:R-:W-:-:S04]  /*27480*/  IADD3 R6, P1, R18, UR6, RZ ;  /* 0x0000000612067c10 */ /* 0x020fc8000ff3e0ff */
[----:B------:R-:W-:Y:S02]  /*27490*/  IADD3.X R7, R19, UR7, RZ, P1, !PT ;  /* 0x0000000713077c10 */ /* 0x000fe40008ffe4ff */
[----:B------:R-:W-:Y:S02]  /*274a0*/  IADD3 R19, R16, R0, RZ ;  /* 0x0000000010137210 */ /* 0x000fe40007ffe0ff */
[----:B----4-:R-:W-:-:S03]  /*274b0*/  IADD3 R4, P0, R24, UR6, RZ ;  /* 0x0000000618047c10 */ /* 0x010fc6000ff1e0ff */
[----:B------:R1:W-:Y:S01]  /*274c0*/  LDGSTS.E.BYPASS.128 [R19], [R6.64+0x600], !PT ;  /* 0x0000060006137fae */ /* 0x0003e2000f901c4a */
[----:B------:R-:W-:Y:S02]  /*274d0*/  IADD3.X R5, R25, UR7, RZ, P0, !PT ;  /* 0x0000000719057c10 */ /* 0x000fe400087fe4ff */
[----:B--2---:R-:W-:-:S04]  /*274e0*/  IADD3 R8, P1, R22, UR6, RZ ;  /* 0x0000000616087c10 */ /* 0x004fc8000ff3e0ff */
[----:B------:R-:W-:Y:S02]  /*274f0*/  IADD3.X R9, R23, UR7, RZ, P1, !PT ;  /* 0x0000000717097c10 */ /* 0x000fe40008ffe4ff */
[----:B-1----:R-:W-:Y:S02]  /*27500*/  IADD3 R6, P2, R20, UR6, RZ ;  /* 0x0000000614067c10 */ /* 0x002fe4000ff5e0ff */
[-C--:B------:R-:W-:Y:S02]  /*27510*/  IADD3 R13, R14, R0.reuse, RZ ;  /* 0x000000000e0d7210 */ /* 0x080fe40007ffe0ff */
[----:B------:R-:W-:Y:S02]  /*27520*/  IADD3.X R7, R21, UR7, RZ, P2, !PT ;  /* 0x0000000715077c10 */ /* 0x000fe400097fe4ff */
[-C--:B------:R-:W-:Y:S01]  /*27530*/  IADD3 R15, R12, R0.reuse, RZ ;  /* 0x000000000c0f7210 */ /* 0x080fe20007ffe0ff */
[----:B------:R1:W-:Y:S04]  /*27540*/  LDGSTS.E.BYPASS.128 [R13], [R4.64+0x600], !PT ;  /* 0x00000600040d7fae */ /* 0x0003e8000f901c4a */
[----:B------:R2:W-:Y:S01]  /*27550*/  LDGSTS.E.BYPASS.128 [R15], [R8.64+0x600], !PT ;  /* 0x00000600080f7fae */ /* 0x0005e2000f901c4a */
[----:B------:R-:W-:-:S05]  /*27560*/  IADD3 R17, R10, R0, RZ ;  /* 0x000000000a117210 */ /* 0x000fca0007ffe0ff */
[----:B------:R3:W-:Y:S04]  /*27570*/  LDGSTS.E.BYPASS.128 [R17], [R6.64+0x600], !PT ;  /* 0x0000060006117fae */ /* 0x0007e8000f901c4a */
[----:B------:R-:W0:Y:S01]  /*27580*/  LDGDEPBAR ;  /* 0x00000000000079af */ /* 0x000e220000000000 */
[----:B------:R-:W-:Y:S01]  /*27590*/  PLOP3.LUT P0, PT, PT, PT, UP0, 0x80, 0x0 ;  /* 0x000000000000781c */ /* 0x000fe20003f0f008 */
[----:B------:R-:W-:Y:S02]  /*275a0*/  UIADD3 UR6, UP2, UR6, 0x200, URZ ;  /* 0x0000020006067890 */ /* 0x000fe4000ff5e03f */
[----:B------:R-:W-:Y:S02]  /*275b0*/  UPLOP3.LUT UP0, UPT, UPT, UPT, UPT, 0x40, 0x0 ;  /* 0x000000000000789c */ /* 0x000fe40003f0e870 */
[----:B------:R-:W-:Y:S01]  /*275c0*/  UIADD3.X UR7, URZ, UR7, URZ, UP2, !UPT ;  /* 0x000000073f077290 */ /* 0x000fe200097fe43f */
[-C--:B------:R-:W-:Y:S01]  /*275d0*/  FFMA R31, R131, R75.reuse, R196 ;  /* 0x0000004b831f7223 */ /* 0x080fe200000000c4 */
[-C--:B------:R-:W-:Y:S01]  /*275e0*/  FFMA R23, R139, R75.reuse, R181 ;  /* 0x0000004b8b177223 */ /* 0x080fe200000000b5 */
[-C--:B------:R-:W-:Y:S01]  /*275f0*/  FFMA R27, R143, R75.reuse, R193 ;  /* 0x0000004b8f1b7223 */ /* 0x080fe200000000c1 */
[-C--:B------:R-:W-:Y:S01]  /*27600*/  FFMA R11, R147, R75.reuse, R209 ;  /* 0x0000004b930b7223 */ /* 0x080fe200000000d1 */
[-C--:B--2---:R-:W-:Y:S01]  /*27610*/  FFMA R15, R151, R75.reuse, R220 ;  /* 0x0000004b970f7223 */ /* 0x084fe200000000dc */
[----:B------:R-:W-:Y:S01]  /*27620*/  FFMA R19, R155, R75, R233 ;  /* 0x0000004b9b137223 */ /* 0x000fe200000000e9 */
[C---:B------:R-:W-:Y:S01]  /*27630*/  FFMA R230, R235.reuse, R83, R230 ;  /* 0x00000053ebe67223 */ /* 0x040fe200000000e6 */
[C---:B------:R-:W-:Y:S01]  /*27640*/  FFMA R229, R235.reuse, R79, R229 ;  /* 0x0000004febe57223 */ /* 0x040fe200000000e5 */
[----:B------:R-:W-:Y:S01]  /*27650*/  FFMA R228, R235, R71, R228 ;  /* 0x00000047ebe47223 */ /* 0x000fe200000000e4 */
[----:B------:R-:W-:Y:S01]  /*27660*/  LOP3.LUT R2, R2, 0x1e00, RZ, 0xc0, !PT ;  /* 0x00001e0002027812 */ /* 0x000fe200078ec0ff */
[C---:B------:R-:W-:Y:S01]  /*27670*/  FFMA R61, R111.reuse, R79, R236 ;  /* 0x0000004f6f3d7223 */ /* 0x040fe200000000ec */
[----:B------:R-:W-:Y:S01]  /*27680*/  FFMA R60, R111, R71, R237 ;  /* 0x000000476f3c7223 */ /* 0x000fe200000000ed */
[C---:B------:R-:W-:Y:S01]  /*27690*/  FFMA R58, R115.reuse, R83, R176 ;  /* 0x00000053733a7223 */ /* 0x040fe200000000b0 */
[----:B------:R-:W-:Y:S01]  /*276a0*/  FFMA R57, R115, R79, R239 ;  /* 0x0000004f73397223 */ /* 0x000fe200000000ef */
[----:B------:R-:W-:-:S04]  /*276b0*/  DEPBAR.LE SB0, 0x4 ;  /* 0x000081000000791a */ /* 0x000fc80000000000 */
        /* <DEDUP_REMOVED lines=26> */
[C---:B-1----:R-:W-:Y:S01]  /*27860*/  FFMA R13, R151.reuse, R79, R213 ;  /* 0x0000004f970d7223 */ /* 0x042fe200000000d5 */
[----:B------:R-:W-:Y:S01]  /*27870*/  FFMA R12, R151, R71, R234 ;  /* 0x00000047970c7223 */ /* 0x000fe200000000ea */
[C---:B------:R-:W-:Y:S01]  /*27880*/  FFMA R18, R155.reuse, R83, R232 ;  /* 0x000000539b127223 */ /* 0x040fe200000000e8 */
[C---:B---3--:R-:W-:Y:S01]  /*27890*/  FFMA R17, R155.reuse, R79, R217 ;  /* 0x0000004f9b117223 */ /* 0x048fe200000000d9 */
[----:B------:R-:W-:Y:S01]  /*278a0*/  FFMA R16, R155, R71, R221 ;  /* 0x000000479b107223 */ /* 0x000fe200000000dd */
[C---:B------:R-:W-:Y:S01]  /*278b0*/  FFMA R75, R159.reuse, R75, R173 ;  /* 0x0000004b9f4b7223 */ /* 0x040fe200000000ad */
[C---:B------:R-:W-:Y:S01]  /*278c0*/  FFMA R74, R159.reuse, R83, R169 ;  /* 0x000000539f4a7223 */ /* 0x040fe200000000a9 */
[C---:B------:R-:W-:Y:S01]  /*278d0*/  FFMA R73, R159.reuse, R79, R165 ;  /* 0x0000004f9f497223 */ /* 0x040fe200000000a5 */
[----:B------:R-:W-:Y:S01]  /*278e0*/  FFMA R72, R159, R71, R161 ;  /* 0x000000479f487223 */ /* 0x000fe200000000a1 */
[----:B------:R-:W-:Y:S06]  /*278f0*/  BAR.SYNC 0x0 ;  /* 0x0000000000007b1d */ /* 0x000fec0000000000 */
[----:B------:R-:W-:Y:S01]  /*27900*/  @!P0 CALL.REL.NOINC `(.L_x_0) ;  /* 0x0000001000008944 */ /* 0x000fe20003c00000 */
[----:B------:R-:W-:Y:S05]  /*27910*/  BRA `(.L_x_1) ;  /* 0xfffdbf7000007947 */ /* 0x000fea000383ffff */
.L_x_0:
[----:B------:R-:W2:Y:S01]  /*27920*/  LDL.LU R48, [R1+0x238] ;  /* 0x0002380001307983 */ /* 0x000ea20000300800 */
[----:B------:R-:W-:-:S04]  /*27930*/  DEPBAR.LE SB0, 0x0 ;  /* 0x000080000000791a */ /* 0x000fc80000000000 */
[----:B------:R-:W3:Y:S04]  /*27940*/  LDL.LU R94, [R1+0x2b8] ;  /* 0x0002b800015e7983 */ /* 0x000ee80000300800 */
[----:B------:R-:W4:Y:S04]  /*27950*/  LDL.LU R93, [R1+0x2b4] ;  /* 0x0002b400015d7983 */ /* 0x000f280000300800 */
[----:B------:R-:W5:Y:S04]  /*27960*/  LDL.LU R69, [R1+0x2b0] ;  /* 0x0002b00001457983 */ /* 0x000f680000300800 */
[----:B------:R-:W1:Y:S04]  /*27970*/  S2R R235, SR_TID.X ;  /* 0x0000000000eb7919 */ /* 0x000e680000002100 */
[----:B------:R-:W1:Y:S01]  /*27980*/  S2R R225, SR_TID.X ;  /* 0x0000000000e17919 */ /* 0x000e620000002100 */
[----:B------:R-:W-:-:S03]  /*27990*/  ULDC UR4, c[0x0][0x178] ;  /* 0x00005e0000047ab9 */ /* 0x000fc60000000800 */
[----:B------:R-:W3:Y:S04]  /*279a0*/  LDL.LU R92, [R1+0x2ac] ;  /* 0x0002ac00015c7983 */ /* 0x000ee80000300800 */
[----:B------:R-:W3:Y:S01]  /*279b0*/  LDL.LU R71, [R1+0x2a8] ;  /* 0x0002a80001477983 */ /* 0x000ee20000300800 */
[----:B-1----:R-:W-:Y:S02]  /*279c0*/  SHF.L.U32 R235, R235, 0x2, RZ ;  /* 0x00000002ebeb7819 */ /* 0x002fe400000006ff */
[----:B------:R-:W-:Y:S01]  /*279d0*/  SHF.R.U32.HI R225, RZ, 0x5, R225 ;  /* 0x00000005ffe17819 */ /* 0x000fe200000116e1 */
[----:B------:R-:W-:Y:S01]  /*279e0*/  UIMAD UR4, UR4, 0x32, URZ ;  /* 0x00000032040478a4 */ /* 0x000fe2000f8e023f */
[----:B------:R-:W-:Y:S01]  /*279f0*/  LOP3.LUT R235, R235, 0x7c, RZ, 0xc0, !PT ;  /* 0x0000007cebeb7812 */ /* 0x000fe200078ec0ff */
[----:B------:R-:W3:Y:S01]  /*27a00*/  LDL.LU R70, [R1+0x2a4] ;  /* 0x0002a40001467983 */ /* 0x000ee20000300800 */
[----:B------:R-:W-:-:S05]  /*27a10*/  SGXT.U32 R225, R225, 0x2 ;  /* 0x00000002e1e1781a */ /* 0x000fca0000000000 */
[----:B------:R-:W-:Y:S01]  /*27a20*/  IMAD R3, R225, 0x210, R235 ;  /* 0x00000210e1037824 */ /* 0x000fe200078e02eb */
[----:B------:R-:W-:Y:S06]  /*27a30*/  BAR.SYNC 0x0 ;  /* 0x0000000000007b1d */ /* 0x000fec0000000000 */
[----:B------:R-:W-:Y:S01]  /*27a40*/  SHF.L.U32 R2, R3, 0x2, RZ ;  /* 0x0000000203027819 */ /* 0x000fe200000006ff */
[----:B------:R-:W-:Y:S04]  /*27a50*/  STS.128 [R3.X4], R228 ;  /* 0x000000e403007388 */ /* 0x000fe80000004c00 */
[----:B------:R-:W-:Y:S01]  /*27a60*/  IMAD R68, R225, -0x630, R2 ;  /* 0xfffff9d0e1447824 */ /* 0x000fe200078e0202 */
[----:B------:R-:W-:Y:S04]  /*27a70*/  STS.128 [R3.X4+0x210], R100 ;  /* 0x0002106403007388 */ /* 0x000fe80000004c00 */
[----:B------:R-:W-:Y:S04]  /*27a80*/  STS.128 [R3.X4+0x420], R64 ;  /* 0x0004204003007388 */ /* 0x000fe80000004c00 */
[----:B------:R-:W-:Y:S04]  /*27a90*/  STS.128 [R3.X4+0x630], R60 ;  /* 0x0006303c03007388 */ /* 0x000fe80000004c00 */
[----:B------:R-:W-:Y:S06]  /*27aa0*/  BAR.SYNC 0x0 ;  /* 0x0000000000007b1d */ /* 0x000fec0000000000 */
[----:B------:R-:W1:Y:S04]  /*27ab0*/  LDS.128 R76, [R68] ;  /* 0x00000000444c7984 */ /* 0x000e680000000c00 */
[----:B------:R-:W1:Y:S04]  /*27ac0*/  LDS.128 R80, [R68+0x840] ;  /* 0x0008400044507984 */ /* 0x000e680000000c00 */
[----:B------:R-:W1:Y:S04]  /*27ad0*/  LDS.128 R84, [R68+0x1080] ;  /* 0x0010800044547984 */ /* 0x000e680000000c00 */
[----:B------:R-:W1:Y:S04]  /*27ae0*/  LDS.128 R88, [R68+0x18c0] ;  /* 0x0018c00044587984 */ /* 0x000e680000000c00 */
[----:B------:R-:W-:Y:S06]  /*27af0*/  BAR.SYNC 0x0 ;  /* 0x0000000000007b1d */ /* 0x000fec0000000000 */
[----:B------:R-:W-:Y:S04]  /*27b00*/  STS.128 [R3.X4], R56 ;  /* 0x0000003803007388 */ /* 0x000fe80000004c00 */
[----:B------:R-:W-:Y:S04]  /*27b10*/  STS.128 [R3.X4+0x210], R44 ;  /* 0x0002102c03007388 */ /* 0x000fe80000004c00 */
[----:B------:R-:W-:Y:S04]  /*27b20*/  STS.128 [R3.X4+0x420], R40 ;  /* 0x0004202803007388 */ /* 0x000fe80000004c00 */
[----:B------:R-:W-:Y:S04]  /*27b30*/  STS.128 [R3.X4+0x630], R36 ;  /* 0x0006302403007388 */ /* 0x000fe80000004c00 */
[----:B------:R-:W-:Y:S06]  /*27b40*/  BAR.SYNC 0x0 ;  /* 0x0000000000007b1d */ /* 0x000fec0000000000 */
[----:B------:R-:W1:Y:S04]  /*27b50*/  LDS.128 R64, [R68] ;  /* 0x0000000044407984 */ /* 0x000e680000000c00 */
[----:B------:R-:W-:Y:S04]  /*27b60*/  LDS.128 R52, [R68+0x1080] ;  /* 0x0010800044347984 */ /* 0x000fe80000000c00 */
[----:B------:R-:W-:Y:S01]  /*27b70*/  LDS.128 R60, [R68+0x18c0] ;  /* 0x0018c000443c7984 */ /* 0x000fe20000000c00 */
[----:B--2---:R-:W-:-:S03]  /*27b80*/  LOP3.LUT R0, R48, R235, RZ, 0xfc, !PT ;  /* 0x000000eb30007212 */ /* 0x004fc600078efcff */
[----:B------:R-:W2:Y:S04]  /*27b90*/  LDS.128 R48, [R68+0x840] ;  /* 0x0008400044307984 */ /* 0x000ea80000000c00 */
[----:B------:R-:W-:Y:S06]  /*27ba0*/  BAR.SYNC 0x0 ;  /* 0x0000000000007b1d */ /* 0x000fec0000000000 */
[----:B------:R-:W-:Y:S01]  /*27bb0*/  STS.128 [R3.X4], R28 ;  /* 0x0000001c03007388 */ /* 0x000fe20000004c00 */
[----:B------:R-:W-:-:S03]  /*27bc0*/  ISETP.GE.AND P0, PT, R0, 0xac, PT ;  /* 0x000000ac0000780c */ /* 0x000fc60003f06270 */
[----:B------:R-:W-:Y:S04]  /*27bd0*/  STS.128 [R3.X4+0x210], R32 ;  /* 0x0002102003007388 */ /* 0x000fe80000004c00 */
[----:B------:R-:W-:Y:S04]  /*27be0*/  STS.128 [R3.X4+0x420], R20 ;  /* 0x0004201403007388 */ /* 0x000fe80000004c00 */
[----:B------:R-:W-:Y:S04]  /*27bf0*/  STS.128 [R3.X4+0x630], R24 ;  /* 0x0006301803007388 */ /* 0x000fe80000004c00 */
[----:B------:R-:W-:Y:S06]  /*27c00*/  BAR.SYNC 0x0 ;  /* 0x0000000000007b1d */ /* 0x000fec0000000000 */
[----:B------:R-:W1:Y:S01]  /*27c10*/  LDS.128 R40, [R68] ;  /* 0x0000000044287984 */ /* 0x000e620000000c00 */
[----:B-----5:R-:W-:-:S03]  /*27c20*/  ISETP.LT.AND P3, PT, R69, UR4, !P0 ;  /* 0x0000000445007c0c */ /* 0x020fc6000c761270 */
[----:B------:R-:W5:Y:S04]  /*27c30*/  LDS.128 R44, [R68+0x840] ;  /* 0x00084000442c7984 */ /* 0x000f680000000c00 */
[----:B------:R-:W1:Y:S04]  /*27c40*/  LDS.128 R4, [R68+0x1080] ;  /* 0x0010800044047984 */ /* 0x000e680000000c00 */
[----:B------:R-:W1:Y:S04]  /*27c50*/  LDS.128 R36, [R68+0x18c0] ;  /* 0x0018c00044247984 */ /* 0x000e680000000c00 */
[----:B------:R-:W-:Y:S06]  /*27c60*/  BAR.SYNC 0x0 ;  /* 0x0000000000007b1d */ /* 0x000fec0000000000 */
[----:B------:R2:W-:Y:S02]  /*27c70*/  STS.128 [R3.X4], R8 ;  /* 0x0000000803007388 */ /* 0x0005e40000004c00 */
[----:B--2---:R-:W-:-:S02]  /*27c80*/  IMAD R10, R69, 0xac, R0 ;  /* 0x000000ac450a7824 */ /* 0x004fc400078e0200 */
[----:B------:R-:W2:Y:S04]  /*27c90*/  LDL.LU R69, [R1+0x2a0] ;  /* 0x0002a00001457983 */ /* 0x000ea80000300800 */
[----:B------:R-:W5:Y:S04]  /*27ca0*/  LDL.LU R59, [R1+0x29c] ;  /* 0x00029c00013b7983 */ /* 0x000f680000300800 */
[----:B------:R-:W5:Y:S04]  /*27cb0*/  LDL.LU R58, [R1+0x298] ;  /* 0x00029800013a7983 */ /* 0x000f680000300800 */
[----:B------:R-:W5:Y:S04]  /*27cc0*/  LDL.LU R57, [R1+0x294] ;  /* 0x0002940001397983 */ /* 0x000f680000300800 */
[----:B------:R1:W-:Y:S04]  /*27cd0*/  STS.128 [R3.X4+0x420], R16 ;  /* 0x0004201003007388 */ /* 0x0003e80000004c00 */
[----:B------:R-:W5:Y:S04]  /*27ce0*/  LDL.LU R56, [R1+0x290] ;  /* 0x0002900001387983 */ /* 0x000f680000300800 */
[----:B-1----:R-:W5:Y:S04]  /*27cf0*/  LDL.LU R17, [R1+0x28c] ;  /* 0x00028c0001117983 */ /* 0x002f680000300800 */
[----:B------:R-:W5:Y:S04]  /*27d00*/  LDL.LU R18, [R1+0x288] ;  /* 0x0002880001127983 */ /* 0x000f680000300800 */
[----:B------:R-:W5:Y:S04]  /*27d10*/  LDL.LU R19, [R1+0x284] ;  /* 0x0002840001137983 */ /* 0x000f680000300800 */
[----:B------:R-:W5:Y:S04]  /*27d20*/  LDL.LU R23, [R1+0x280] ;  /* 0x0002800001177983 */ /* 0x000f680000300800 */
[----:B------:R-:W5:Y:S01]  /*27d30*/  LDL R22, [R1+0x27c] ;  /* 0x00027c0001167983 */ /* 0x000f620000100800 */
[----:B---3--:R-:W-:-:S02]  /*27d40*/  ISETP.LT.AND P1, PT, R94, UR4, !P0 ;  /* 0x000000045e007c0c */ /* 0x008fc4000c721270 */
[----:B----4-:R-:W-:Y:S01]  /*27d50*/  ISETP.LT.AND P2, PT, R93, UR4, !P0 ;  /* 0x000000045d007c0c */ /* 0x010fe2000c741270 */
[----:B------:R-:W-:Y:S01]  /*27d60*/  STS.128 [R3.X4+0x210], R12 ;  /* 0x0002100c03007388 */ /* 0x000fe20000004c00 */
[----:B------:R-:W-:-:S03]  /*27d70*/  MOV R21, 0x4 ;  /* 0x0000000400157802 */ /* 0x000fc60000000f00 */
[----:B------:R-:W-:Y:S01]  /*27d80*/  STS.128 [R3.X4+0x630], R72 ;  /* 0x0006304803007388 */ /* 0x000fe20000004c00 */
[----:B------:R-:W-:Y:S01]  /*27d90*/  ISETP.LT.AND P4, PT, R92, UR4, !P0 ;  /* 0x000000045c007c0c */ /* 0x000fe2000c781270 */
[--C-:B------:R-:W-:Y:S02]  /*27da0*/  IMAD R2, R94, 0xac, R0.reuse ;  /* 0x000000ac5e027824 */ /* 0x100fe400078e0200 */
[----:B------:R-:W-:Y:S06]  /*27db0*/  BAR.SYNC 0x0 ;  /* 0x0000000000007b1d */ /* 0x000fec0000000000 */
[----:B------:R-:W1:Y:S01]  /*27dc0*/  LDS.128 R24, [R68] ;  /* 0x0000000044187984 */ /* 0x000e620000000c00 */
[----:B------:R-:W-:Y:S01]  /*27dd0*/  ISETP.LT.AND P5, PT, R71, UR4, !P0 ;  /* 0x0000000447007c0c */ /* 0x000fe2000c7a1270 */
[----:B------:R-:W-:-:S02]  /*27de0*/  IMAD R20, R93, 0xac, R0 ;  /* 0x000000ac5d147824 */ /* 0x000fc400078e0200 */
[----:B------:R-:W3:Y:S01]  /*27df0*/  LDS.128 R28, [R68+0x840] ;  /* 0x00084000441c7984 */ /* 0x000ee20000000c00 */
[----:B------:R-:W-:-:S03]  /*27e00*/  IMAD R12, R92, 0xac, R0 ;  /* 0x000000ac5c0c7824 */ /* 0x000fc600078e0200 */
[----:B------:R-:W4:Y:S01]  /*27e10*/  LDS.128 R32, [R68+0x1080] ;  /* 0x0010800044207984 */ /* 0x000f220000000c00 */
[----:B------:R-:W-:Y:S02]  /*27e20*/  IMAD R14, R71, 0xac, R0 ;  /* 0x000000ac470e7824 */ /* 0x000fe400078e0200 */
[----:B------:R-:W-:-:S04]  /*27e30*/  IMAD.WIDE R2, R2, R21, c[0x0][0x170] ;  /* 0x00005c0002027625 */ /* 0x000fc800078e0215 */
[-C--:B------:R-:W-:Y:S01]  /*27e40*/  IMAD.WIDE R8, R20, R21.reuse, c[0x0][0x170] ;  /* 0x00005c0014087625 */ /* 0x080fe200078e0215 */
[----:B------:R1:W-:Y:S03]  /*27e50*/  @P1 STG.E.128 [R2.64], R76 ;  /* 0x0000004c02001986 */ /* 0x0003e6000c101d0a */
[-C--:B------:R-:W-:Y:S01]  /*27e60*/  IMAD.WIDE R10, R10, R21.reuse, c[0x0][0x170] ;  /* 0x00005c000a0a7625 */ /* 0x080fe200078e0215 */
[----:B------:R1:W-:Y:S03]  /*27e70*/  @P2 STG.E.128 [R8.64], R80 ;  /* 0x0000005008002986 */ /* 0x0003e6000c101d0a */
[----:B------:R-:W-:Y:S01]  /*27e80*/  IMAD.WIDE R12, R12, R21, c[0x0][0x170] ;  /* 0x00005c000c0c7625 */ /* 0x000fe200078e0215 */
[----:B------:R-:W-:-:S03]  /*27e90*/  ISETP.LT.AND P1, PT, R70, UR4, !P0 ;  /* 0x0000000446007c0c */ /* 0x000fc6000c721270 */
[----:B------:R-:W-:Y:S01]  /*27ea0*/  IMAD.WIDE R14, R14, R21, c[0x0][0x170] ;  /* 0x00005c000e0e7625 */ /* 0x000fe200078e0215 */
[----:B------:R2:W-:Y:S04]  /*27eb0*/  @P3 STG.E.128 [R10.64], R84 ;  /* 0x000000540a003986 */ /* 0x0005e8000c101d0a */
[----:B------:R2:W-:Y:S01]  /*27ec0*/  @P4 STG.E.128 [R12.64], R88 ;  /* 0x000000580c004986 */ /* 0x0005e2000c101d0a */
[----:B------:R-:W-:-:S03]  /*27ed0*/  IMAD R16, R70, 0xac, R0 ;  /* 0x000000ac46107824 */ /* 0x000fc600078e0200 */
[----:B------:R2:W-:Y:S01]  /*27ee0*/  @P5 STG.E.128 [R14.64], R64 ;  /* 0x000000400e005986 */ /* 0x0005e2000c101d0a */
[----:B-1----:R-:W-:-:S05]  /*27ef0*/  IMAD.WIDE R2, R16, R21, c[0x0][0x170] ;  /* 0x00005c0010027625 */ /* 0x002fca00078e0215 */
[----:B------:R1:W-:Y:S01]  /*27f00*/  @P1 STG.E.128 [R2.64], R48 ;  /* 0x0000003002001986 */ /* 0x0003e2000c101d0a */
[C---:B--2---:R-:W-:Y:S01]  /*27f10*/  ISETP.LT.AND P2, PT, R69.reuse, UR4, !P0 ;  /* 0x0000000445007c0c */ /* 0x044fe2000c741270 */
[--C-:B------:R-:W-:Y:S01]  /*27f20*/  IMAD R8, R69, 0xac, R0.reuse ;  /* 0x000000ac45087824 */ /* 0x100fe200078e0200 */
[C---:B-----5:R-:W-:Y:S01]  /*27f30*/  ISETP.LT.AND P3, PT, R59.reuse, UR4, !P0 ;  /* 0x000000043b007c0c */ /* 0x060fe2000c761270 */
[--C-:B------:R-:W-:Y:S01]  /*27f40*/  IMAD R10, R59, 0xac, R0.reuse ;  /* 0x000000ac3b0a7824 */ /* 0x100fe200078e0200 */
[C---:B------:R-:W-:Y:S01]  /*27f50*/  ISETP.LT.AND P4, PT, R58.reuse, UR4, !P0 ;  /* 0x000000043a007c0c */ /* 0x040fe2000c781270 */
[--C-:B------:R-:W-:Y:S01]  /*27f60*/  IMAD R12, R58, 0xac, R0.reuse ;  /* 0x000000ac3a0c7824 */ /* 0x100fe200078e0200 */
[C---:B------:R-:W-:Y:S01]  /*27f70*/  ISETP.LT.AND P5, PT, R57.reuse, UR4, !P0 ;  /* 0x0000000439007c0c */ /* 0x040fe2000c7a1270 */
[----:B------:R-:W-:Y:S02]  /*27f80*/  IMAD R14, R57, 0xac, R0 ;  /* 0x000000ac390e7824 */ /* 0x000fe400078e0200 */
[----:B------:R-:W-:-:S04]  /*27f90*/  IMAD.WIDE R8, R8, R21, c[0x0][0x170] ;  /* 0x00005c0008087625 */ /* 0x000fc800078e0215 */
[-C--:B------:R-:W-:Y:S01]  /*27fa0*/  IMAD.WIDE R10, R10, R21.reuse, c[0x0][0x170] ;  /* 0x00005c000a0a7625 */ /* 0x080fe200078e0215 */
[----:B------:R2:W-:Y:S03]  /*27fb0*/  @P2 STG.E.128 [R8.64], R52 ;  /* 0x0000003408002986 */ /* 0x0005e6000c101d0a */
[----:B------:R-:W-:Y:S01]  /*27fc0*/  IMAD.WIDE R12, R12, R21, c[0x0][0x170] ;  /* 0x00005c000c0c7625 */ /* 0x000fe200078e0215 */
[----:B------:R-:W-:-:S03]  /*27fd0*/  ISETP.LT.AND P1, PT, R56, UR4, !P0 ;  /* 0x0000000438007c0c */ /* 0x000fc6000c721270 */
[----:B------:R-:W-:Y:S01]  /*27fe0*/  IMAD.WIDE R14, R14, R21, c[0x0][0x170] ;  /* 0x00005c000e0e7625 */ /* 0x000fe200078e0215 */
[----:B------:R5:W-:Y:S01]  /*27ff0*/  @P3 STG.E.128 [R10.64], R60 ;  /* 0x0000003c0a003986 */ /* 0x000be2000c101d0a */
[----:B------:R-:W-:-:S03]  /*28000*/  ISETP.LT.AND P2, PT, R17, UR4, !P0 ;  /* 0x0000000411007c0c */ /* 0x000fc6000c741270 */
[----:B------:R1:W-:Y:S01]  /*28010*/  @P4 STG.E.128 [R12.64], R40 ;  /* 0x000000280c004986 */ /* 0x0003e2000c101d0a */
[--C-:B------:R-:W-:Y:S01]  /*28020*/  IMAD R16, R56, 0xac, R0.reuse ;  /* 0x000000ac38107824 */ /* 0x100fe200078e0200 */
[C---:B------:R-:W-:Y:S02]  /*28030*/  ISETP.LT.AND P3, PT, R18.reuse, UR4, !P0 ;  /* 0x0000000412007c0c */ /* 0x040fe4000c761270 */
[----:B------:R2:W-:Y:S01]  /*28040*/  @P5 STG.E.128 [R14.64], R44 ;  /* 0x0000002c0e005986 */ /* 0x0005e2000c101d0a */
[--C-:B------:R-:W-:Y:S01]  /*28050*/  IMAD R17, R17, 0xac, R0.reuse ;  /* 0x000000ac11117824 */ /* 0x100fe200078e0200 */
[----:B------:R-:W-:Y:S01]  /*28060*/  ISETP.LT.AND P4, PT, R19, UR4, !P0 ;  /* 0x0000000413007c0c */ /* 0x000fe2000c781270 */
[--C-:B------:R-:W-:Y:S01]  /*28070*/  IMAD R18, R18, 0xac, R0.reuse ;  /* 0x000000ac12127824 */ /* 0x100fe200078e0200 */
[----:B------:R-:W-:Y:S01]  /*28080*/  ISETP.LT.AND P5, PT, R23, UR4, !P0 ;  /* 0x0000000417007c0c */ /* 0x000fe2000c7a1270 */
[--C-:B------:R-:W-:Y:S01]  /*28090*/  IMAD R19, R19, 0xac, R0.reuse ;  /* 0x000000ac13137824 */ /* 0x100fe200078e0200 */
[----:B------:R-:W-:Y:S01]  /*280a0*/  ISETP.LT.AND P0, PT, R22, UR4, !P0 ;  /* 0x0000000416007c0c */ /* 0x000fe2000c701270 */
[----:B------:R-:W-:-:S02]  /*280b0*/  IMAD R20, R23, 0xac, R0 ;  /* 0x000000ac17147824 */ /* 0x000fc400078e0200 */
[----:B-1----:R-:W-:-:S04]  /*280c0*/  IMAD.WIDE R2, R16, R21, c[0x0][0x170] ;  /* 0x00005c0010027625 */ /* 0x002fc800078e0215 */
[-C--:B--2---:R-:W-:Y:S01]  /*280d0*/  IMAD.WIDE R8, R17, R21.reuse, c[0x0][0x170] ;  /* 0x00005c0011087625 */ /* 0x084fe200078e0215 */
[----:B------:R1:W-:Y:S03]  /*280e0*/  @P1 STG.E.128 [R2.64], R4 ;  /* 0x0000000402001986 */ /* 0x0003e6000c101d0a */
[-C--:B-----5:R-:W-:Y:S01]  /*280f0*/  IMAD.WIDE R10, R18, R21.reuse, c[0x0][0x170] ;  /* 0x00005c00120a7625 */ /* 0x0a0fe200078e0215 */
[----:B------:R1:W-:Y:S03]  /*28100*/  @P2 STG.E.128 [R8.64], R36 ;  /* 0x0000002408002986 */ /* 0x0003e6000c101d0a */
[-C--:B------:R-:W-:Y:S01]  /*28110*/  IMAD.WIDE R12, R19, R21.reuse, c[0x0][0x170] ;  /* 0x00005c00130c7625 */ /* 0x080fe200078e0215 */
[----:B------:R1:W-:Y:S03]  /*28120*/  @P3 STG.E.128 [R10.64], R24 ;  /* 0x000000180a003986 */ /* 0x0003e6000c101d0a */
[----:B------:R-:W-:Y:S01]  /*28130*/  IMAD.WIDE R14, R20, R21, c[0x0][0x170] ;  /* 0x00005c00140e7625 */ /* 0x000fe200078e0215 */
[----:B---3--:R1:W-:Y:S04]  /*28140*/  @P4 STG.E.128 [R12.64], R28 ;  /* 0x0000001c0c004986 */ /* 0x0083e8000c101d0a */
[----:B----4-:R1:W-:Y:S01]  /*28150*/  @P5 STG.E.128 [R14.64], R32 ;  /* 0x000000200e005986 */ /* 0x0103e2000c101d0a */
[----:B------:R-:W-:Y:S05]  /*28160*/  @!P0 EXIT ;  /* 0x000000000000894d */ /* 0x000fea0003800000 */
[----:B------:R-:W2:Y:S01]  /*28170*/  LDS.128 R68, [R68+0x18c0] ;  /* 0x0018c00044447984 */ /* 0x000ea20000000c00 */
[----:B-1----:R-:W-:-:S04]  /*28180*/  IMAD R2, R22, 0xac, R0 ;  /* 0x000000ac16027824 */ /* 0x002fc800078e0200 */
[----:B------:R-:W-:-:S05]  /*28190*/  IMAD.WIDE R2, R2, R21, c[0x0][0x170] ;  /* 0x00005c0002027625 */ /* 0x000fca00078e0215 */
[----:B--2---:R-:W-:Y:S01]  /*281a0*/  STG.E.128 [R2.64], R68 ;  /* 0x0000004402007986 */ /* 0x004fe2000c101d0a */
[----:B------:R-:W-:Y:S05]  /*281b0*/  EXIT ;  /* 0x000000000000794d */ /* 0x000fea0003800000 */
.L_x_2:
[----:B------:R-:W-:-:S00]  /*281c0*/  BRA `(.L_x_2) ;  /* 0xfffffff000007947 */ /* 0x000fc0000383ffff */
[----:B------:R-:W-:-:S00]  /*281d0*/  NOP ;  /* 0x0000000000007918 */ /* 0x000fc00000000000 */
        /* <DEDUP_REMOVED lines=10> */
.L_x_3:


//--------------------- .nv.shared.triton_mm      --------------------------
	.section	.nv.shared.triton_mm,"aw",@nobits
	.align	16
